//
// Generated by NVIDIA NVVM Compiler
//
// Compiler Build ID: CL-36424714
// Cuda compilation tools, release 13.0, V13.0.88
// Based on NVVM 20.0.0
//

.version 9.0
.target sm_100
.address_size 64

	// .globl	compute_rev
// _ZZ11compute_revE5s_map has been demoted
// _ZZ12compute_rev2E5s_map has been demoted
// _ZZ12compute_rev4E5s_map has been demoted
// _ZZ12compute_rev3E5s_map has been demoted
// _ZZ12compute_rev5E5s_map has been demoted

.visible .entry compute_rev(
	.param .u32 compute_rev_param_0,
	.param .u32 compute_rev_param_1,
	.param .u64 .ptr .align 1 compute_rev_param_2,
	.param .u64 .ptr .align 1 compute_rev_param_3,
	.param .u64 .ptr .align 1 compute_rev_param_4
)
{
	.reg .pred 	%p<14>;
	.reg .b32 	%r<66>;
	.reg .b32 	%f<79>;
	.reg .b64 	%rd<41>;
	// demoted variable
	.shared .align 4 .b8 _ZZ11compute_revE5s_map[140];
	ld.param.u32 	%r32, [compute_rev_param_0];
	ld.param.u32 	%r33, [compute_rev_param_1];
	ld.param.u64 	%rd15, [compute_rev_param_2];
	ld.param.u64 	%rd16, [compute_rev_param_3];
	ld.param.u64 	%rd17, [compute_rev_param_4];
	cvta.to.global.u64 	%rd1, %rd17;
	mov.u32 	%r1, %ntid.x;
	mov.u32 	%r34, %ctaid.x;
	mov.u32 	%r35, %tid.x;
	mad.lo.s32 	%r65, %r1, %r34, %r35;
	setp.lt.s32 	%p1, %r32, 1;
	@%p1 bra 	$L__BB0_10;
	cvta.to.global.u64 	%rd40, %rd15;
	and.b32  	%r3, %r32, 3;
	setp.lt.u32 	%p2, %r32, 4;
	mov.b32 	%r60, 0;
	@%p2 bra 	$L__BB0_5;
	add.s64 	%rd38, %rd40, 132;
	mul.lo.s32 	%r58, %r32, 3;
	shl.b32 	%r5, %r32, 2;
	shl.b32 	%r57, %r32, 1;
	and.b32  	%r60, %r32, 2147483644;
	neg.s32 	%r54, %r60;
	add.s64 	%rd37, %rd40, 24;
	mul.wide.u32 	%rd18, %r5, 4;
	mov.u32 	%r39, _ZZ11compute_revE5s_map;
	add.s32 	%r55, %r39, 56;
	add.s64 	%rd5, %rd18, 112;
	mov.u32 	%r56, %r32;
$L__BB0_3:
	.pragma "nounroll";
	mul.wide.u32 	%rd19, %r58, 4;
	add.s64 	%rd20, %rd19, %rd38;
	mul.wide.u32 	%rd21, %r57, 4;
	add.s64 	%rd22, %rd21, %rd38;
	mul.wide.u32 	%rd23, %r56, 4;
	add.s64 	%rd24, %rd23, %rd38;
	ld.global.f32 	%f8, [%rd37+-24];
	st.shared.f32 	[%r55+-56], %f8;
	ld.global.f32 	%f9, [%rd37+-16];
	st.shared.f32 	[%r55+-52], %f9;
	ld.global.f32 	%f10, [%rd37+-8];
	st.shared.f32 	[%r55+-48], %f10;
	ld.global.f32 	%f11, [%rd37];
	st.shared.f32 	[%r55+-44], %f11;
	ld.global.f32 	%f12, [%rd37+8];
	st.shared.f32 	[%r55+-40], %f12;
	ld.global.f32 	%f13, [%rd37+16];
	st.shared.f32 	[%r55+-36], %f13;
	ld.global.f32 	%f14, [%rd37+24];
	st.shared.f32 	[%r55+-32], %f14;
	ld.global.f32 	%f15, [%rd24+-104];
	st.shared.f32 	[%r55+-28], %f15;
	ld.global.f32 	%f16, [%rd24+-96];
	st.shared.f32 	[%r55+-24], %f16;
	ld.global.f32 	%f17, [%rd24+-88];
	st.shared.f32 	[%r55+-20], %f17;
	ld.global.f32 	%f18, [%rd24+-80];
	st.shared.f32 	[%r55+-16], %f18;
	ld.global.f32 	%f19, [%rd24+-72];
	st.shared.f32 	[%r55+-12], %f19;
	ld.global.f32 	%f20, [%rd24+-64];
	st.shared.f32 	[%r55+-8], %f20;
	ld.global.f32 	%f21, [%rd24+-56];
	st.shared.f32 	[%r55+-4], %f21;
	ld.global.f32 	%f22, [%rd22+-76];
	st.shared.f32 	[%r55], %f22;
	ld.global.f32 	%f23, [%rd22+-68];
	st.shared.f32 	[%r55+4], %f23;
	ld.global.f32 	%f24, [%rd22+-60];
	st.shared.f32 	[%r55+8], %f24;
	ld.global.f32 	%f25, [%rd22+-52];
	st.shared.f32 	[%r55+12], %f25;
	ld.global.f32 	%f26, [%rd22+-44];
	st.shared.f32 	[%r55+16], %f26;
	ld.global.f32 	%f27, [%rd22+-36];
	st.shared.f32 	[%r55+20], %f27;
	ld.global.f32 	%f28, [%rd22+-28];
	st.shared.f32 	[%r55+24], %f28;
	ld.global.f32 	%f29, [%rd20+-48];
	st.shared.f32 	[%r55+28], %f29;
	ld.global.f32 	%f30, [%rd20+-40];
	st.shared.f32 	[%r55+32], %f30;
	ld.global.f32 	%f31, [%rd20+-32];
	st.shared.f32 	[%r55+36], %f31;
	ld.global.f32 	%f32, [%rd20+-24];
	st.shared.f32 	[%r55+40], %f32;
	ld.global.f32 	%f33, [%rd20+-16];
	st.shared.f32 	[%r55+44], %f33;
	ld.global.f32 	%f34, [%rd20+-8];
	st.shared.f32 	[%r55+48], %f34;
	ld.global.f32 	%f35, [%rd20];
	st.shared.f32 	[%r55+52], %f35;
	add.s64 	%rd38, %rd38, 112;
	add.s32 	%r58, %r58, %r5;
	add.s32 	%r57, %r57, %r5;
	add.s32 	%r56, %r56, %r5;
	add.s32 	%r55, %r55, 112;
	add.s32 	%r54, %r54, 4;
	add.s64 	%rd37, %rd37, %rd5;
	setp.ne.s32 	%p3, %r54, 0;
	@%p3 bra 	$L__BB0_3;
	add.s64 	%rd40, %rd38, -132;
$L__BB0_5:
	setp.eq.s32 	%p4, %r3, 0;
	@%p4 bra 	$L__BB0_10;
	setp.eq.s32 	%p5, %r3, 1;
	@%p5 bra 	$L__BB0_8;
	mul.lo.s32 	%r40, %r60, %r32;
	mov.u32 	%r41, _ZZ11compute_revE5s_map;
	mad.lo.s32 	%r42, %r60, 28, %r41;
	mul.wide.u32 	%rd25, %r40, 4;
	add.s64 	%rd26, %rd40, %rd25;
	ld.global.f32 	%f36, [%rd26];
	st.shared.f32 	[%r42], %f36;
	ld.global.f32 	%f37, [%rd26+8];
	st.shared.f32 	[%r42+4], %f37;
	ld.global.f32 	%f38, [%rd26+16];
	st.shared.f32 	[%r42+8], %f38;
	ld.global.f32 	%f39, [%rd26+24];
	st.shared.f32 	[%r42+12], %f39;
	ld.global.f32 	%f40, [%rd26+32];
	st.shared.f32 	[%r42+16], %f40;
	ld.global.f32 	%f41, [%rd26+40];
	st.shared.f32 	[%r42+20], %f41;
	ld.global.f32 	%f42, [%rd26+48];
	st.shared.f32 	[%r42+24], %f42;
	add.s32 	%r43, %r40, %r32;
	mul.wide.u32 	%rd27, %r43, 4;
	add.s64 	%rd28, %rd40, %rd27;
	ld.global.f32 	%f43, [%rd28+28];
	st.shared.f32 	[%r42+28], %f43;
	ld.global.f32 	%f44, [%rd28+36];
	st.shared.f32 	[%r42+32], %f44;
	ld.global.f32 	%f45, [%rd28+44];
	st.shared.f32 	[%r42+36], %f45;
	ld.global.f32 	%f46, [%rd28+52];
	st.shared.f32 	[%r42+40], %f46;
	ld.global.f32 	%f47, [%rd28+60];
	st.shared.f32 	[%r42+44], %f47;
	ld.global.f32 	%f48, [%rd28+68];
	st.shared.f32 	[%r42+48], %f48;
	ld.global.f32 	%f49, [%rd28+76];
	st.shared.f32 	[%r42+52], %f49;
	add.s32 	%r60, %r60, 2;
	add.s64 	%rd40, %rd40, 56;
$L__BB0_8:
	and.b32  	%r44, %r32, 1;
	setp.eq.b32 	%p6, %r44, 1;
	not.pred 	%p7, %p6;
	@%p7 bra 	$L__BB0_10;
	mul.lo.s32 	%r45, %r60, %r32;
	mov.u32 	%r46, _ZZ11compute_revE5s_map;
	mad.lo.s32 	%r47, %r60, 28, %r46;
	mul.wide.u32 	%rd29, %r45, 4;
	add.s64 	%rd30, %rd40, %rd29;
	ld.global.f32 	%f50, [%rd30];
	st.shared.f32 	[%r47], %f50;
	ld.global.f32 	%f51, [%rd30+8];
	st.shared.f32 	[%r47+4], %f51;
	ld.global.f32 	%f52, [%rd30+16];
	st.shared.f32 	[%r47+8], %f52;
	ld.global.f32 	%f53, [%rd30+24];
	st.shared.f32 	[%r47+12], %f53;
	ld.global.f32 	%f54, [%rd30+32];
	st.shared.f32 	[%r47+16], %f54;
	ld.global.f32 	%f55, [%rd30+40];
	st.shared.f32 	[%r47+20], %f55;
	ld.global.f32 	%f56, [%rd30+48];
	st.shared.f32 	[%r47+24], %f56;
$L__BB0_10:
	bar.sync 	0;
	rem.u32 	%r62, %r65, %r32;
	mov.u32 	%r48, _ZZ11compute_revE5s_map;
	mad.lo.s32 	%r23, %r62, 28, %r48;
	ld.shared.f32 	%f1, [%r23+16];
	ld.shared.f32 	%f2, [%r23+20];
	setp.ge.u32 	%p8, %r65, %r33;
	@%p8 bra 	$L__BB0_19;
	setp.lt.s32 	%p9, %r32, 1;
	@%p9 bra 	$L__BB0_17;
	cvta.to.global.u64 	%rd14, %rd16;
$L__BB0_13:
	mov.u32 	%r25, %r62;
	mul.wide.u32 	%rd33, %r65, 4;
	add.s64 	%rd34, %rd14, %rd33;
	ld.global.f32 	%f5, [%rd34];
	mov.f32 	%f78, 0f00000000;
	mov.b32 	%r63, 0;
$L__BB0_14:
	mad.lo.s32 	%r51, %r63, 28, %r48;
	ld.shared.f32 	%f66, [%r51+24];
	add.f32 	%f78, %f78, %f66;
	setp.lt.f32 	%p11, %f5, %f78;
	mov.u32 	%r62, %r63;
	@%p11 bra 	$L__BB0_16;
	add.s32 	%r63, %r63, 1;
	setp.ne.s32 	%p12, %r63, %r32;
	mov.u32 	%r62, %r25;
	@%p12 bra 	$L__BB0_14;
$L__BB0_16:
	mad.lo.s32 	%r53, %r62, 28, %r48;
	ld.shared.f32 	%f67, [%r53];
	ld.shared.f32 	%f68, [%r53+4];
	mul.f32 	%f69, %f2, %f68;
	fma.rn.f32 	%f70, %f1, %f67, %f69;
	ld.shared.f32 	%f71, [%r53+16];
	add.f32 	%f72, %f71, %f70;
	ld.shared.f32 	%f73, [%r53+8];
	ld.shared.f32 	%f74, [%r53+12];
	mul.f32 	%f75, %f2, %f74;
	fma.rn.f32 	%f76, %f1, %f73, %f75;
	add.f32 	%f77, %f71, %f76;
	add.s64 	%rd36, %rd1, %rd33;
	st.global.f32 	[%rd36], %f72;
	st.global.f32 	[%rd36+4], %f77;
	add.s32 	%r65, %r65, %r1;
	setp.lt.u32 	%p13, %r65, %r33;
	@%p13 bra 	$L__BB0_13;
	bra.uni 	$L__BB0_19;
$L__BB0_17:
	ld.shared.f32 	%f57, [%r23];
	ld.shared.f32 	%f58, [%r23+4];
	ld.shared.f32 	%f59, [%r23+8];
	ld.shared.f32 	%f60, [%r23+12];
	mul.f32 	%f61, %f2, %f58;
	fma.rn.f32 	%f62, %f1, %f57, %f61;
	add.f32 	%f3, %f1, %f62;
	mul.f32 	%f63, %f2, %f60;
	fma.rn.f32 	%f64, %f1, %f59, %f63;
	add.f32 	%f4, %f1, %f64;
$L__BB0_18:
	mul.wide.u32 	%rd31, %r65, 4;
	add.s64 	%rd32, %rd1, %rd31;
	st.global.f32 	[%rd32], %f3;
	st.global.f32 	[%rd32+4], %f4;
	add.s32 	%r65, %r65, %r1;
	setp.lt.u32 	%p10, %r65, %r33;
	@%p10 bra 	$L__BB0_18;
$L__BB0_19:
	ret;

}
	// .globl	compute_rev2
.visible .entry compute_rev2(
	.param .u32 compute_rev2_param_0,
	.param .u64 .ptr .align 1 compute_rev2_param_1,
	.param .u64 .ptr .align 1 compute_rev2_param_2,
	.param .u64 .ptr .align 1 compute_rev2_param_3
)
{
	.reg .pred 	%p<7>;
	.reg .b32 	%r<21>;
	.reg .b32 	%f<46>;
	.reg .b64 	%rd<9>;
	.reg .b64 	%fd<5>;
	// demoted variable
	.shared .align 4 .b8 _ZZ12compute_rev2E5s_map[56];
	ld.param.u32 	%r8, [compute_rev2_param_0];
	ld.param.u64 	%rd5, [compute_rev2_param_1];
	ld.param.u64 	%rd3, [compute_rev2_param_2];
	ld.param.u64 	%rd4, [compute_rev2_param_3];
	cvta.to.global.u64 	%rd6, %rd5;
	mov.u32 	%r1, %ntid.x;
	mov.u32 	%r9, %ctaid.x;
	mov.u32 	%r10, %tid.x;
	mad.lo.s32 	%r18, %r1, %r9, %r10;
	ld.global.f32 	%f10, [%rd6];
	st.shared.f32 	[_ZZ12compute_rev2E5s_map], %f10;
	ld.global.f32 	%f11, [%rd6+8];
	st.shared.f32 	[_ZZ12compute_rev2E5s_map+4], %f11;
	ld.global.f32 	%f12, [%rd6+16];
	st.shared.f32 	[_ZZ12compute_rev2E5s_map+8], %f12;
	ld.global.f32 	%f13, [%rd6+24];
	st.shared.f32 	[_ZZ12compute_rev2E5s_map+12], %f13;
	ld.global.f32 	%f14, [%rd6+32];
	st.shared.f32 	[_ZZ12compute_rev2E5s_map+16], %f14;
	ld.global.f32 	%f15, [%rd6+40];
	st.shared.f32 	[_ZZ12compute_rev2E5s_map+20], %f15;
	ld.global.f32 	%f16, [%rd6+48];
	st.shared.f32 	[_ZZ12compute_rev2E5s_map+24], %f16;
	ld.global.f32 	%f17, [%rd6+36];
	st.shared.f32 	[_ZZ12compute_rev2E5s_map+28], %f17;
	ld.global.f32 	%f18, [%rd6+44];
	st.shared.f32 	[_ZZ12compute_rev2E5s_map+32], %f18;
	ld.global.f32 	%f19, [%rd6+52];
	st.shared.f32 	[_ZZ12compute_rev2E5s_map+36], %f19;
	ld.global.f32 	%f20, [%rd6+60];
	st.shared.f32 	[_ZZ12compute_rev2E5s_map+40], %f20;
	ld.global.f32 	%f21, [%rd6+68];
	st.shared.f32 	[_ZZ12compute_rev2E5s_map+44], %f21;
	ld.global.f32 	%f22, [%rd6+76];
	st.shared.f32 	[_ZZ12compute_rev2E5s_map+48], %f22;
	ld.global.f32 	%f23, [%rd6+84];
	st.shared.f32 	[_ZZ12compute_rev2E5s_map+52], %f23;
	bar.sync 	0;
	setp.ge.u32 	%p1, %r18, %r8;
	@%p1 bra 	$L__BB1_6;
	cvta.to.global.u64 	%rd1, %rd3;
	and.b32  	%r20, %r18, 1;
	mov.u32 	%r11, _ZZ12compute_rev2E5s_map;
	mad.lo.s32 	%r12, %r20, 28, %r11;
	ld.shared.f32 	%f45, [%r12+20];
	ld.shared.f32 	%f44, [%r12+16];
	ld.shared.f32 	%f3, [_ZZ12compute_rev2E5s_map+24];
	add.f32 	%f24, %f3, 0f00000000;
	ld.shared.f32 	%f25, [_ZZ12compute_rev2E5s_map+52];
	add.f32 	%f4, %f24, %f25;
	cvta.to.global.u64 	%rd2, %rd4;
$L__BB1_2:
	mov.u32 	%r5, %r20;
	ld.global.f32 	%f26, [%rd1];
	cvt.f64.f32 	%fd1, %f26;
	mul.f64 	%fd2, %fd1, 0d4029FAC710CB295F;
	cvt.rn.f32.f64 	%f27, %fd2;
	ld.global.f32 	%f28, [%rd1+4];
	cvt.f64.f32 	%fd3, %f28;
	mul.f64 	%fd4, %fd3, 0d40538EE978D4FDF4;
	cvt.rn.f32.f64 	%f29, %fd4;
	mul.f32 	%f30, %f45, %f29;
	fma.rn.f32 	%f7, %f44, %f27, %f30;
	setp.lt.f32 	%p2, %f7, %f3;
	mov.b32 	%r20, 0;
	@%p2 bra 	$L__BB1_5;
	setp.lt.f32 	%p3, %f7, %f4;
	mov.b32 	%r20, 1;
	@%p3 bra 	$L__BB1_5;
	mov.u32 	%r20, %r5;
$L__BB1_5:
	mad.lo.s32 	%r16, %r20, 28, %r11;
	ld.shared.f32 	%f31, [%r16];
	ld.shared.f32 	%f32, [%r16+4];
	mul.f32 	%f33, %f45, %f32;
	fma.rn.f32 	%f34, %f44, %f31, %f33;
	ld.shared.f32 	%f35, [%r16+16];
	add.f32 	%f36, %f35, %f34;
	ld.shared.f32 	%f37, [%r16+8];
	ld.shared.f32 	%f38, [%r16+12];
	mul.f32 	%f39, %f45, %f38;
	fma.rn.f32 	%f40, %f44, %f37, %f39;
	add.f32 	%f41, %f35, %f40;
	abs.f32 	%f42, %f36;
	setp.lt.f32 	%p4, %f42, 0f49CF84B0;
	selp.f32 	%f44, %f36, 0f00000000, %p4;
	abs.f32 	%f43, %f41;
	setp.lt.f32 	%p5, %f43, 0f49CF84B0;
	selp.f32 	%f45, %f41, 0f00000000, %p5;
	mul.lo.s32 	%r17, %r18, %r8;
	mul.wide.u32 	%rd7, %r17, 4;
	add.s64 	%rd8, %rd2, %rd7;
	st.global.f32 	[%rd8], %f44;
	st.global.f32 	[%rd8+4], %f45;
	add.s32 	%r18, %r18, %r1;
	setp.lt.u32 	%p6, %r18, %r8;
	@%p6 bra 	$L__BB1_2;
$L__BB1_6:
	ret;

}
	// .globl	compute_rev4
.visible .entry compute_rev4(
	.param .u32 compute_rev4_param_0,
	.param .u64 .ptr .align 1 compute_rev4_param_1,
	.param .u64 .ptr .align 1 compute_rev4_param_2,
	.param .u64 .ptr .align 1 compute_rev4_param_3
)
{
	.reg .pred 	%p<9>;
	.reg .b32 	%r<23>;
	.reg .b32 	%f<64>;
	.reg .b64 	%rd<9>;
	.reg .b64 	%fd<5>;
	// demoted variable
	.shared .align 4 .b8 _ZZ12compute_rev4E5s_map[112];
	ld.param.u32 	%r8, [compute_rev4_param_0];
	ld.param.u64 	%rd5, [compute_rev4_param_1];
	ld.param.u64 	%rd3, [compute_rev4_param_2];
	ld.param.u64 	%rd4, [compute_rev4_param_3];
	cvta.to.global.u64 	%rd6, %rd5;
	mov.u32 	%r1, %ntid.x;
	mov.u32 	%r9, %ctaid.x;
	mov.u32 	%r10, %tid.x;
	mad.lo.s32 	%r20, %r1, %r9, %r10;
	ld.global.f32 	%f12, [%rd6];
	st.shared.f32 	[_ZZ12compute_rev4E5s_map], %f12;
	ld.global.f32 	%f13, [%rd6+8];
	st.shared.f32 	[_ZZ12compute_rev4E5s_map+4], %f13;
	ld.global.f32 	%f14, [%rd6+16];
	st.shared.f32 	[_ZZ12compute_rev4E5s_map+8], %f14;
	ld.global.f32 	%f15, [%rd6+24];
	st.shared.f32 	[_ZZ12compute_rev4E5s_map+12], %f15;
	ld.global.f32 	%f16, [%rd6+32];
	st.shared.f32 	[_ZZ12compute_rev4E5s_map+16], %f16;
	ld.global.f32 	%f17, [%rd6+40];
	st.shared.f32 	[_ZZ12compute_rev4E5s_map+20], %f17;
	ld.global.f32 	%f18, [%rd6+48];
	st.shared.f32 	[_ZZ12compute_rev4E5s_map+24], %f18;
	ld.global.f32 	%f19, [%rd6+44];
	st.shared.f32 	[_ZZ12compute_rev4E5s_map+28], %f19;
	ld.global.f32 	%f20, [%rd6+52];
	st.shared.f32 	[_ZZ12compute_rev4E5s_map+32], %f20;
	ld.global.f32 	%f21, [%rd6+60];
	st.shared.f32 	[_ZZ12compute_rev4E5s_map+36], %f21;
	ld.global.f32 	%f22, [%rd6+68];
	st.shared.f32 	[_ZZ12compute_rev4E5s_map+40], %f22;
	ld.global.f32 	%f23, [%rd6+76];
	st.shared.f32 	[_ZZ12compute_rev4E5s_map+44], %f23;
	ld.global.f32 	%f24, [%rd6+84];
	st.shared.f32 	[_ZZ12compute_rev4E5s_map+48], %f24;
	ld.global.f32 	%f25, [%rd6+92];
	st.shared.f32 	[_ZZ12compute_rev4E5s_map+52], %f25;
	ld.global.f32 	%f26, [%rd6+88];
	st.shared.f32 	[_ZZ12compute_rev4E5s_map+56], %f26;
	ld.global.f32 	%f27, [%rd6+96];
	st.shared.f32 	[_ZZ12compute_rev4E5s_map+60], %f27;
	ld.global.f32 	%f28, [%rd6+104];
	st.shared.f32 	[_ZZ12compute_rev4E5s_map+64], %f28;
	ld.global.f32 	%f29, [%rd6+112];
	st.shared.f32 	[_ZZ12compute_rev4E5s_map+68], %f29;
	ld.global.f32 	%f30, [%rd6+120];
	st.shared.f32 	[_ZZ12compute_rev4E5s_map+72], %f30;
	ld.global.f32 	%f31, [%rd6+128];
	st.shared.f32 	[_ZZ12compute_rev4E5s_map+76], %f31;
	ld.global.f32 	%f32, [%rd6+136];
	st.shared.f32 	[_ZZ12compute_rev4E5s_map+80], %f32;
	ld.global.f32 	%f33, [%rd6+132];
	st.shared.f32 	[_ZZ12compute_rev4E5s_map+84], %f33;
	ld.global.f32 	%f34, [%rd6+140];
	st.shared.f32 	[_ZZ12compute_rev4E5s_map+88], %f34;
	ld.global.f32 	%f35, [%rd6+148];
	st.shared.f32 	[_ZZ12compute_rev4E5s_map+92], %f35;
	ld.global.f32 	%f36, [%rd6+156];
	st.shared.f32 	[_ZZ12compute_rev4E5s_map+96], %f36;
	ld.global.f32 	%f37, [%rd6+164];
	st.shared.f32 	[_ZZ12compute_rev4E5s_map+100], %f37;
	ld.global.f32 	%f38, [%rd6+172];
	st.shared.f32 	[_ZZ12compute_rev4E5s_map+104], %f38;
	ld.global.f32 	%f39, [%rd6+180];
	st.shared.f32 	[_ZZ12compute_rev4E5s_map+108], %f39;
	bar.sync 	0;
	setp.ge.u32 	%p1, %r20, %r8;
	@%p1 bra 	$L__BB2_8;
	cvta.to.global.u64 	%rd1, %rd3;
	and.b32  	%r22, %r20, 3;
	mov.u32 	%r11, _ZZ12compute_rev4E5s_map;
	mad.lo.s32 	%r12, %r22, 28, %r11;
	ld.shared.f32 	%f63, [%r12+20];
	ld.shared.f32 	%f62, [%r12+16];
	ld.shared.f32 	%f3, [_ZZ12compute_rev4E5s_map+24];
	add.f32 	%f40, %f3, 0f00000000;
	ld.shared.f32 	%f41, [_ZZ12compute_rev4E5s_map+52];
	add.f32 	%f4, %f40, %f41;
	ld.shared.f32 	%f42, [_ZZ12compute_rev4E5s_map+80];
	add.f32 	%f5, %f4, %f42;
	ld.shared.f32 	%f43, [_ZZ12compute_rev4E5s_map+108];
	add.f32 	%f6, %f5, %f43;
	cvta.to.global.u64 	%rd2, %rd4;
$L__BB2_2:
	mov.u32 	%r5, %r22;
	ld.global.f32 	%f44, [%rd1];
	cvt.f64.f32 	%fd1, %f44;
	mul.f64 	%fd2, %fd1, 0d4029FAC710CB295F;
	cvt.rn.f32.f64 	%f45, %fd2;
	ld.global.f32 	%f46, [%rd1+4];
	cvt.f64.f32 	%fd3, %f46;
	mul.f64 	%fd4, %fd3, 0d40538EE978D4FDF4;
	cvt.rn.f32.f64 	%f47, %fd4;
	mul.f32 	%f48, %f63, %f47;
	fma.rn.f32 	%f9, %f62, %f45, %f48;
	setp.lt.f32 	%p2, %f9, %f3;
	mov.b32 	%r22, 0;
	@%p2 bra 	$L__BB2_7;
	setp.lt.f32 	%p3, %f9, %f4;
	mov.b32 	%r22, 1;
	@%p3 bra 	$L__BB2_7;
	setp.lt.f32 	%p4, %f9, %f5;
	mov.b32 	%r22, 2;
	@%p4 bra 	$L__BB2_7;
	setp.lt.f32 	%p5, %f9, %f6;
	mov.b32 	%r22, 3;
	@%p5 bra 	$L__BB2_7;
	mov.u32 	%r22, %r5;
$L__BB2_7:
	mad.lo.s32 	%r18, %r22, 28, %r11;
	ld.shared.f32 	%f49, [%r18];
	ld.shared.f32 	%f50, [%r18+4];
	mul.f32 	%f51, %f63, %f50;
	fma.rn.f32 	%f52, %f62, %f49, %f51;
	ld.shared.f32 	%f53, [%r18+16];
	add.f32 	%f54, %f53, %f52;
	ld.shared.f32 	%f55, [%r18+8];
	ld.shared.f32 	%f56, [%r18+12];
	mul.f32 	%f57, %f63, %f56;
	fma.rn.f32 	%f58, %f62, %f55, %f57;
	add.f32 	%f59, %f53, %f58;
	abs.f32 	%f60, %f54;
	setp.lt.f32 	%p6, %f60, 0f49CF84B0;
	selp.f32 	%f62, %f54, 0f00000000, %p6;
	abs.f32 	%f61, %f59;
	setp.lt.f32 	%p7, %f61, 0f49CF84B0;
	selp.f32 	%f63, %f59, 0f00000000, %p7;
	mul.lo.s32 	%r19, %r20, %r8;
	mul.wide.u32 	%rd7, %r19, 4;
	add.s64 	%rd8, %rd2, %rd7;
	st.global.f32 	[%rd8], %f62;
	st.global.f32 	[%rd8+4], %f63;
	add.s32 	%r20, %r20, %r1;
	setp.lt.u32 	%p8, %r20, %r8;
	@%p8 bra 	$L__BB2_2;
$L__BB2_8:
	ret;

}
	// .globl	compute_rev3
.visible .entry compute_rev3(
	.param .u32 compute_rev3_param_0,
	.param .u64 .ptr .align 1 compute_rev3_param_1,
	.param .u64 .ptr .align 1 compute_rev3_param_2,
	.param .u64 .ptr .align 1 compute_rev3_param_3
)
{
	.reg .pred 	%p<8>;
	.reg .b32 	%r<25>;
	.reg .b32 	%f<51>;
	.reg .b64 	%rd<9>;
	.reg .b64 	%fd<5>;
	// demoted variable
	.shared .align 4 .b8 _ZZ12compute_rev3E5s_map[84];
	ld.param.u32 	%r8, [compute_rev3_param_0];
	ld.param.u64 	%rd5, [compute_rev3_param_1];
	ld.param.u64 	%rd3, [compute_rev3_param_2];
	ld.param.u64 	%rd4, [compute_rev3_param_3];
	cvta.to.global.u64 	%rd6, %rd5;
	mov.u32 	%r1, %ntid.x;
	mov.u32 	%r9, %ctaid.x;
	mov.u32 	%r10, %tid.x;
	mad.lo.s32 	%r22, %r1, %r9, %r10;
	ld.global.f32 	%f11, [%rd6];
	st.shared.f32 	[_ZZ12compute_rev3E5s_map], %f11;
	ld.global.f32 	%f12, [%rd6+8];
	st.shared.f32 	[_ZZ12compute_rev3E5s_map+4], %f12;
	ld.global.f32 	%f13, [%rd6+16];
	st.shared.f32 	[_ZZ12compute_rev3E5s_map+8], %f13;
	ld.global.f32 	%f14, [%rd6+24];
	st.shared.f32 	[_ZZ12compute_rev3E5s_map+12], %f14;
	ld.global.f32 	%f15, [%rd6+32];
	st.shared.f32 	[_ZZ12compute_rev3E5s_map+16], %f15;
	ld.global.f32 	%f16, [%rd6+40];
	st.shared.f32 	[_ZZ12compute_rev3E5s_map+20], %f16;
	ld.global.f32 	%f17, [%rd6+48];
	st.shared.f32 	[_ZZ12compute_rev3E5s_map+24], %f17;
	st.shared.f32 	[_ZZ12compute_rev3E5s_map+28], %f16;
	st.shared.f32 	[_ZZ12compute_rev3E5s_map+32], %f17;
	ld.global.f32 	%f18, [%rd6+56];
	st.shared.f32 	[_ZZ12compute_rev3E5s_map+36], %f18;
	ld.global.f32 	%f19, [%rd6+64];
	st.shared.f32 	[_ZZ12compute_rev3E5s_map+40], %f19;
	ld.global.f32 	%f20, [%rd6+72];
	st.shared.f32 	[_ZZ12compute_rev3E5s_map+44], %f20;
	ld.global.f32 	%f21, [%rd6+80];
	st.shared.f32 	[_ZZ12compute_rev3E5s_map+48], %f21;
	ld.global.f32 	%f22, [%rd6+88];
	st.shared.f32 	[_ZZ12compute_rev3E5s_map+52], %f22;
	st.shared.f32 	[_ZZ12compute_rev3E5s_map+56], %f21;
	st.shared.f32 	[_ZZ12compute_rev3E5s_map+60], %f22;
	ld.global.f32 	%f23, [%rd6+96];
	st.shared.f32 	[_ZZ12compute_rev3E5s_map+64], %f23;
	ld.global.f32 	%f24, [%rd6+104];
	st.shared.f32 	[_ZZ12compute_rev3E5s_map+68], %f24;
	ld.global.f32 	%f25, [%rd6+112];
	st.shared.f32 	[_ZZ12compute_rev3E5s_map+72], %f25;
	ld.global.f32 	%f26, [%rd6+120];
	st.shared.f32 	[_ZZ12compute_rev3E5s_map+76], %f26;
	ld.global.f32 	%f27, [%rd6+128];
	st.shared.f32 	[_ZZ12compute_rev3E5s_map+80], %f27;
	bar.sync 	0;
	setp.ge.u32 	%p1, %r22, %r8;
	@%p1 bra 	$L__BB3_7;
	cvta.to.global.u64 	%rd1, %rd3;
	mul.hi.u32 	%r11, %r22, -1431655765;
	shr.u32 	%r12, %r11, 1;
	mul.lo.s32 	%r13, %r12, 3;
	sub.s32 	%r24, %r22, %r13;
	mov.u32 	%r14, _ZZ12compute_rev3E5s_map;
	mad.lo.s32 	%r15, %r24, 28, %r14;
	ld.shared.f32 	%f50, [%r15+20];
	ld.shared.f32 	%f49, [%r15+16];
	ld.shared.f32 	%f3, [_ZZ12compute_rev3E5s_map+24];
	add.f32 	%f28, %f3, 0f00000000;
	ld.shared.f32 	%f29, [_ZZ12compute_rev3E5s_map+52];
	add.f32 	%f4, %f28, %f29;
	ld.shared.f32 	%f30, [_ZZ12compute_rev3E5s_map+80];
	add.f32 	%f5, %f4, %f30;
	cvta.to.global.u64 	%rd2, %rd4;
$L__BB3_2:
	mov.u32 	%r5, %r24;
	ld.global.f32 	%f31, [%rd1];
	cvt.f64.f32 	%fd1, %f31;
	mul.f64 	%fd2, %fd1, 0d4029FAC710CB295F;
	cvt.rn.f32.f64 	%f32, %fd2;
	ld.global.f32 	%f33, [%rd1+4];
	cvt.f64.f32 	%fd3, %f33;
	mul.f64 	%fd4, %fd3, 0d40538EE978D4FDF4;
	cvt.rn.f32.f64 	%f34, %fd4;
	mul.f32 	%f35, %f50, %f34;
	fma.rn.f32 	%f8, %f49, %f32, %f35;
	setp.lt.f32 	%p2, %f8, %f3;
	mov.b32 	%r24, 0;
	@%p2 bra 	$L__BB3_6;
	setp.lt.f32 	%p3, %f8, %f4;
	mov.b32 	%r24, 1;
	@%p3 bra 	$L__BB3_6;
	setp.lt.f32 	%p4, %f8, %f5;
	mov.b32 	%r24, 2;
	@%p4 bra 	$L__BB3_6;
	mov.u32 	%r24, %r5;
$L__BB3_6:
	mad.lo.s32 	%r20, %r24, 28, %r14;
	ld.shared.f32 	%f36, [%r20];
	ld.shared.f32 	%f37, [%r20+4];
	mul.f32 	%f38, %f50, %f37;
	fma.rn.f32 	%f39, %f49, %f36, %f38;
	ld.shared.f32 	%f40, [%r20+16];
	add.f32 	%f41, %f40, %f39;
	ld.shared.f32 	%f42, [%r20+8];
	ld.shared.f32 	%f43, [%r20+12];
	mul.f32 	%f44, %f50, %f43;
	fma.rn.f32 	%f45, %f49, %f42, %f44;
	add.f32 	%f46, %f40, %f45;
	abs.f32 	%f47, %f41;
	setp.lt.f32 	%p5, %f47, 0f49CF84B0;
	selp.f32 	%f49, %f41, 0f00000000, %p5;
	abs.f32 	%f48, %f46;
	setp.lt.f32 	%p6, %f48, 0f49CF84B0;
	selp.f32 	%f50, %f46, 0f00000000, %p6;
	mul.lo.s32 	%r21, %r22, %r8;
	mul.wide.u32 	%rd7, %r21, 4;
	add.s64 	%rd8, %rd2, %rd7;
	st.global.f32 	[%rd8], %f49;
	st.global.f32 	[%rd8+4], %f50;
	add.s32 	%r22, %r22, %r1;
	setp.lt.u32 	%p7, %r22, %r8;
	@%p7 bra 	$L__BB3_2;
$L__BB3_7:
	ret;

}
	// .globl	compute_rev5
.visible .entry compute_rev5(
	.param .u32 compute_rev5_param_0,
	.param .u64 .ptr .align 1 compute_rev5_param_1,
	.param .u64 .ptr .align 1 compute_rev5_param_2,
	.param .u64 .ptr .align 1 compute_rev5_param_3
)
{
	.reg .pred 	%p<10>;
	.reg .b32 	%r<27>;
	.reg .b32 	%f<69>;
	.reg .b64 	%rd<9>;
	.reg .b64 	%fd<5>;
	// demoted variable
	.shared .align 4 .b8 _ZZ12compute_rev5E5s_map[140];
	ld.param.u32 	%r8, [compute_rev5_param_0];
	ld.param.u64 	%rd5, [compute_rev5_param_1];
	ld.param.u64 	%rd3, [compute_rev5_param_2];
	ld.param.u64 	%rd4, [compute_rev5_param_3];
	cvta.to.global.u64 	%rd6, %rd5;
	mov.u32 	%r1, %ntid.x;
	mov.u32 	%r9, %ctaid.x;
	mov.u32 	%r10, %tid.x;
	mad.lo.s32 	%r24, %r1, %r9, %r10;
	ld.global.f32 	%f13, [%rd6];
	st.shared.f32 	[_ZZ12compute_rev5E5s_map], %f13;
	ld.global.f32 	%f14, [%rd6+8];
	st.shared.f32 	[_ZZ12compute_rev5E5s_map+4], %f14;
	ld.global.f32 	%f15, [%rd6+16];
	st.shared.f32 	[_ZZ12compute_rev5E5s_map+8], %f15;
	ld.global.f32 	%f16, [%rd6+24];
	st.shared.f32 	[_ZZ12compute_rev5E5s_map+12], %f16;
	ld.global.f32 	%f17, [%rd6+32];
	st.shared.f32 	[_ZZ12compute_rev5E5s_map+16], %f17;
	ld.global.f32 	%f18, [%rd6+40];
	st.shared.f32 	[_ZZ12compute_rev5E5s_map+20], %f18;
	ld.global.f32 	%f19, [%rd6+48];
	st.shared.f32 	[_ZZ12compute_rev5E5s_map+24], %f19;
	st.shared.f32 	[_ZZ12compute_rev5E5s_map+28], %f19;
	ld.global.f32 	%f20, [%rd6+56];
	st.shared.f32 	[_ZZ12compute_rev5E5s_map+32], %f20;
	ld.global.f32 	%f21, [%rd6+64];
	st.shared.f32 	[_ZZ12compute_rev5E5s_map+36], %f21;
	ld.global.f32 	%f22, [%rd6+72];
	st.shared.f32 	[_ZZ12compute_rev5E5s_map+40], %f22;
	ld.global.f32 	%f23, [%rd6+80];
	st.shared.f32 	[_ZZ12compute_rev5E5s_map+44], %f23;
	ld.global.f32 	%f24, [%rd6+88];
	st.shared.f32 	[_ZZ12compute_rev5E5s_map+48], %f24;
	ld.global.f32 	%f25, [%rd6+96];
	st.shared.f32 	[_ZZ12compute_rev5E5s_map+52], %f25;
	st.shared.f32 	[_ZZ12compute_rev5E5s_map+56], %f25;
	ld.global.f32 	%f26, [%rd6+104];
	st.shared.f32 	[_ZZ12compute_rev5E5s_map+60], %f26;
	ld.global.f32 	%f27, [%rd6+112];
	st.shared.f32 	[_ZZ12compute_rev5E5s_map+64], %f27;
	ld.global.f32 	%f28, [%rd6+120];
	st.shared.f32 	[_ZZ12compute_rev5E5s_map+68], %f28;
	ld.global.f32 	%f29, [%rd6+128];
	st.shared.f32 	[_ZZ12compute_rev5E5s_map+72], %f29;
	ld.global.f32 	%f30, [%rd6+136];
	st.shared.f32 	[_ZZ12compute_rev5E5s_map+76], %f30;
	ld.global.f32 	%f31, [%rd6+144];
	st.shared.f32 	[_ZZ12compute_rev5E5s_map+80], %f31;
	st.shared.f32 	[_ZZ12compute_rev5E5s_map+84], %f31;
	ld.global.f32 	%f32, [%rd6+152];
	st.shared.f32 	[_ZZ12compute_rev5E5s_map+88], %f32;
	ld.global.f32 	%f33, [%rd6+160];
	st.shared.f32 	[_ZZ12compute_rev5E5s_map+92], %f33;
	ld.global.f32 	%f34, [%rd6+168];
	st.shared.f32 	[_ZZ12compute_rev5E5s_map+96], %f34;
	ld.global.f32 	%f35, [%rd6+176];
	st.shared.f32 	[_ZZ12compute_rev5E5s_map+100], %f35;
	ld.global.f32 	%f36, [%rd6+184];
	st.shared.f32 	[_ZZ12compute_rev5E5s_map+104], %f36;
	ld.global.f32 	%f37, [%rd6+192];
	st.shared.f32 	[_ZZ12compute_rev5E5s_map+108], %f37;
	st.shared.f32 	[_ZZ12compute_rev5E5s_map+112], %f37;
	ld.global.f32 	%f38, [%rd6+200];
	st.shared.f32 	[_ZZ12compute_rev5E5s_map+116], %f38;
	ld.global.f32 	%f39, [%rd6+208];
	st.shared.f32 	[_ZZ12compute_rev5E5s_map+120], %f39;
	ld.global.f32 	%f40, [%rd6+216];
	st.shared.f32 	[_ZZ12compute_rev5E5s_map+124], %f40;
	ld.global.f32 	%f41, [%rd6+224];
	st.shared.f32 	[_ZZ12compute_rev5E5s_map+128], %f41;
	ld.global.f32 	%f42, [%rd6+232];
	st.shared.f32 	[_ZZ12compute_rev5E5s_map+132], %f42;
	ld.global.f32 	%f43, [%rd6+240];
	st.shared.f32 	[_ZZ12compute_rev5E5s_map+136], %f43;
	bar.sync 	0;
	setp.ge.u32 	%p1, %r24, %r8;
	@%p1 bra 	$L__BB4_9;
	cvta.to.global.u64 	%rd1, %rd3;
	mul.hi.u32 	%r11, %r24, -858993459;
	shr.u32 	%r12, %r11, 2;
	mul.lo.s32 	%r13, %r12, 5;
	sub.s32 	%r26, %r24, %r13;
	mov.u32 	%r14, _ZZ12compute_rev5E5s_map;
	mad.lo.s32 	%r15, %r26, 28, %r14;
	ld.shared.f32 	%f68, [%r15+20];
	ld.shared.f32 	%f67, [%r15+16];
	ld.shared.f32 	%f3, [_ZZ12compute_rev5E5s_map+24];
	add.f32 	%f44, %f3, 0f00000000;
	ld.shared.f32 	%f45, [_ZZ12compute_rev5E5s_map+52];
	add.f32 	%f4, %f44, %f45;
	ld.shared.f32 	%f46, [_ZZ12compute_rev5E5s_map+80];
	add.f32 	%f5, %f4, %f46;
	ld.shared.f32 	%f47, [_ZZ12compute_rev5E5s_map+108];
	add.f32 	%f6, %f5, %f47;
	ld.shared.f32 	%f48, [_ZZ12compute_rev5E5s_map+136];
	add.f32 	%f7, %f6, %f48;
	cvta.to.global.u64 	%rd2, %rd4;
$L__BB4_2:
	mov.u32 	%r5, %r26;
	ld.global.f32 	%f49, [%rd1];
	cvt.f64.f32 	%fd1, %f49;
	mul.f64 	%fd2, %fd1, 0d4029FAC710CB295F;
	cvt.rn.f32.f64 	%f50, %fd2;
	ld.global.f32 	%f51, [%rd1+4];
	cvt.f64.f32 	%fd3, %f51;
	mul.f64 	%fd4, %fd3, 0d40538EE978D4FDF4;
	cvt.rn.f32.f64 	%f52, %fd4;
	mul.f32 	%f53, %f68, %f52;
	fma.rn.f32 	%f10, %f67, %f50, %f53;
	setp.lt.f32 	%p2, %f10, %f3;
	mov.b32 	%r26, 0;
	@%p2 bra 	$L__BB4_8;
	setp.lt.f32 	%p3, %f10, %f4;
	mov.b32 	%r26, 1;
	@%p3 bra 	$L__BB4_8;
	setp.lt.f32 	%p4, %f10, %f5;
	mov.b32 	%r26, 2;
	@%p4 bra 	$L__BB4_8;
	setp.lt.f32 	%p5, %f10, %f6;
	mov.b32 	%r26, 3;
	@%p5 bra 	$L__BB4_8;
	setp.lt.f32 	%p6, %f10, %f7;
	mov.b32 	%r26, 4;
	@%p6 bra 	$L__BB4_8;
	mov.u32 	%r26, %r5;
$L__BB4_8:
	mad.lo.s32 	%r22, %r26, 28, %r14;
	ld.shared.f32 	%f54, [%r22];
	ld.shared.f32 	%f55, [%r22+4];
	mul.f32 	%f56, %f68, %f55;
	fma.rn.f32 	%f57, %f67, %f54, %f56;
	ld.shared.f32 	%f58, [%r22+16];
	add.f32 	%f59, %f58, %f57;
	ld.shared.f32 	%f60, [%r22+8];
	ld.shared.f32 	%f61, [%r22+12];
	mul.f32 	%f62, %f68, %f61;
	fma.rn.f32 	%f63, %f67, %f60, %f62;
	add.f32 	%f64, %f58, %f63;
	abs.f32 	%f65, %f59;
	setp.lt.f32 	%p7, %f65, 0f49CF84B0;
	selp.f32 	%f67, %f59, 0f00000000, %p7;
	abs.f32 	%f66, %f64;
	setp.lt.f32 	%p8, %f66, 0f49CF84B0;
	selp.f32 	%f68, %f64, 0f00000000, %p8;
	mul.lo.s32 	%r23, %r24, %r8;
	mul.wide.u32 	%rd7, %r23, 4;
	add.s64 	%rd8, %rd2, %rd7;
	st.global.f32 	[%rd8], %f67;
	st.global.f32 	[%rd8+4], %f68;
	add.s32 	%r24, %r24, %r1;
	setp.lt.u32 	%p9, %r24, %r8;
	@%p9 bra 	$L__BB4_2;
$L__BB4_9:
	ret;

}


// ===== COMPILED SASS (sm_100) =====

	.target	sm_100

	.elftype	@"ET_EXEC"


//--------------------- .note.nv.tkinfo           --------------------------
	.section	.note.nv.tkinfo,"",@"SHT_NOTE"
	.sectionflags	@"SHF_NOTE_NV_TKINFO"
	.tkinfo
        /*0018*/ 	.word	0x00000002
        /*0030*/ 	.string	""
        /*0030*/ 	.string	"ptxas"
        /*0030*/ 	.string	"Cuda compilation tools, release 13.0, V13.0.88"
        /*0030*/ 	.string	"Build cuda_13.0.r13.0/compiler.36424714_0"
        /*0030*/ 	.string	"-arch sm_100 -m 64 "



//--------------------- .note.nv.cuinfo           --------------------------
	.section	.note.nv.cuinfo,"",@"SHT_NOTE"
	.sectionflags	@"SHF_NOTE_NV_CUINFO"
        /*0018*/ 	.short	0x0002
        /*001a*/ 	.short	0x0064
        /*001c*/ 	.short	0x0082
	.zero		2


//--------------------- .nv.info                  --------------------------
	.section	.nv.info,"",@"SHT_CUDA_INFO"
	.align	4


	//----- nvinfo : EIATTR_REGCOUNT
	.align		4
        /*0000*/ 	.byte	0x04, 0x2f
        /*0002*/ 	.short	(.L_1 - .L_0)
	.align		4
.L_0:
        /*0004*/ 	.word	index@(compute_rev)
        /*0008*/ 	.word	0x00000020


	//----- nvinfo : EIATTR_FRAME_SIZE
	.align		4
.L_1:
        /*000c*/ 	.byte	0x04, 0x11
        /*000e*/ 	.short	(.L_3 - .L_2)
	.align		4
.L_2:
        /*0010*/ 	.word	index@(compute_rev)
        /*0014*/ 	.word	0x00000000


	//----- nvinfo : EIATTR_REGCOUNT
	.align		4
.L_3:
        /*0018*/ 	.byte	0x04, 0x2f
        /*001a*/ 	.short	(.L_5 - .L_4)
	.align		4
.L_4:
        /*001c*/ 	.word	index@(compute_rev2)
        /*0020*/ 	.word	0x00000018


	//----- nvinfo : EIATTR_FRAME_SIZE
	.align		4
.L_5:
        /*0024*/ 	.byte	0x04, 0x11
        /*0026*/ 	.short	(.L_7 - .L_6)
	.align		4
.L_6:
        /*0028*/ 	.word	index@(compute_rev2)
        /*002c*/ 	.word	0x00000000


	//----- nvinfo : EIATTR_REGCOUNT
	.align		4
.L_7:
        /*0030*/ 	.byte	0x04, 0x2f
        /*0032*/ 	.short	(.L_9 - .L_8)
	.align		4
.L_8:
        /*0034*/ 	.word	index@(compute_rev4)
        /*0038*/ 	.word	0x00000020


	//----- nvinfo : EIATTR_FRAME_SIZE
	.align		4
.L_9:
        /*003c*/ 	.byte	0x04, 0x11
        /*003e*/ 	.short	(.L_11 - .L_10)
	.align		4
.L_10:
        /*0040*/ 	.word	index@(compute_rev4)
        /*0044*/ 	.word	0x00000000


	//----- nvinfo : EIATTR_REGCOUNT
	.align		4
.L_11:
        /*0048*/ 	.byte	0x04, 0x2f
        /*004a*/ 	.short	(.L_13 - .L_12)
	.align		4
.L_12:
        /*004c*/ 	.word	index@(compute_rev3)
        /*0050*/ 	.word	0x0000001c


	//----- nvinfo : EIATTR_FRAME_SIZE
	.align		4
.L_13:
        /*0054*/ 	.byte	0x04, 0x11
        /*0056*/ 	.short	(.L_15 - .L_14)
	.align		4
.L_14:
        /*0058*/ 	.word	index@(compute_rev3)
        /*005c*/ 	.word	0x00000000


	//----- nvinfo : EIATTR_REGCOUNT
	.align		4
.L_15:
        /*0060*/ 	.byte	0x04, 0x2f
        /*0062*/ 	.short	(.L_17 - .L_16)
	.align		4
.L_16:
        /*0064*/ 	.word	index@(compute_rev5)
        /*0068*/ 	.word	0x00000020


	//----- nvinfo : EIATTR_FRAME_SIZE
	.align		4
.L_17:
        /*006c*/ 	.byte	0x04, 0x11
        /*006e*/ 	.short	(.L_19 - .L_18)
	.align		4
.L_18:
        /*0070*/ 	.word	index@(compute_rev5)
        /*0074*/ 	.word	0x00000000


	//----- nvinfo : EIATTR_MIN_STACK_SIZE
	.align		4
.L_19:
        /*0078*/ 	.byte	0x04, 0x12
        /*007a*/ 	.short	(.L_21 - .L_20)
	.align		4
.L_20:
        /*007c*/ 	.word	index@(compute_rev5)
        /*0080*/ 	.word	0x00000000


	//----- nvinfo : EIATTR_MIN_STACK_SIZE
	.align		4
.L_21:
        /*0084*/ 	.byte	0x04, 0x12
        /*0086*/ 	.short	(.L_23 - .L_22)
	.align		4
.L_22:
        /*0088*/ 	.word	index@(compute_rev3)
        /*008c*/ 	.word	0x00000000


	//----- nvinfo : EIATTR_MIN_STACK_SIZE
	.align		4
.L_23:
        /*0090*/ 	.byte	0x04, 0x12
        /*0092*/ 	.short	(.L_25 - .L_24)
	.align		4
.L_24:
        /*0094*/ 	.word	index@(compute_rev4)
        /*0098*/ 	.word	0x00000000


	//----- nvinfo : EIATTR_MIN_STACK_SIZE
	.align		4
.L_25:
        /*009c*/ 	.byte	0x04, 0x12
        /*009e*/ 	.short	(.L_27 - .L_26)
	.align		4
.L_26:
        /*00a0*/ 	.word	index@(compute_rev2)
        /*00a4*/ 	.word	0x00000000


	//----- nvinfo : EIATTR_MIN_STACK_SIZE
	.align		4
.L_27:
        /*00a8*/ 	.byte	0x04, 0x12
        /*00aa*/ 	.short	(.L_29 - .L_28)
	.align		4
.L_28:
        /*00ac*/ 	.word	index@(compute_rev)
        /*00b0*/ 	.word	0x00000000
.L_29:


//--------------------- .nv.compat                --------------------------
	.section	.nv.compat,"",@"SHT_CUDA_COMPAT_INFO"
	.align	4
        /*0000*/ 	.byte	0x02, 0x09, 0x00, 0x00, 0x02, 0x02, 0x01, 0x00, 0x02, 0x05, 0x05, 0x00, 0x03, 0x07, 0x01, 0x01
        /*0010*/ 	.byte	0x02, 0x03, 0x00, 0x00, 0x02, 0x06, 0x01, 0x00, 0x04, 0x0b, 0x08, 0x00, 0x01, 0x00, 0x00, 0x00
        /*0020*/ 	.byte	0x00, 0x00, 0x00, 0x00


//--------------------- .nv.info.compute_rev5     --------------------------
	.section	.nv.info.compute_rev5,"",@"SHT_CUDA_INFO"
	.sectionflags	@""
	.align	4


	//----- nvinfo : EIATTR_CUDA_API_VERSION
	.align		4
        /*0000*/ 	.byte	0x04, 0x37
        /*0002*/ 	.short	(.L_31 - .L_30)
.L_30:
        /*0004*/ 	.word	0x00000082


	//----- nvinfo : EIATTR_KPARAM_INFO
	.align		4
.L_31:
        /*0008*/ 	.byte	0x04, 0x17
        /*000a*/ 	.short	(.L_33 - .L_32)
.L_32:
        /*000c*/ 	.word	0x00000000
        /*0010*/ 	.short	0x0003
        /*0012*/ 	.short	0x0018
        /*0014*/ 	.byte	0x00, 0xf5, 0x21, 0x00


	//----- nvinfo : EIATTR_KPARAM_INFO
	.align		4
.L_33:
        /*0018*/ 	.byte	0x04, 0x17
        /*001a*/ 	.short	(.L_35 - .L_34)
.L_34:
        /*001c*/ 	.word	0x00000000
        /*0020*/ 	.short	0x0002
        /*0022*/ 	.short	0x0010
        /*0024*/ 	.byte	0x00, 0xf5, 0x21, 0x00


	//----- nvinfo : EIATTR_KPARAM_INFO
	.align		4
.L_35:
        /*0028*/ 	.byte	0x04, 0x17
        /*002a*/ 	.short	(.L_37 - .L_36)
.L_36:
        /*002c*/ 	.word	0x00000000
        /*0030*/ 	.short	0x0001
        /*0032*/ 	.short	0x0008
        /*0034*/ 	.byte	0x00, 0xf5, 0x21, 0x00


	//----- nvinfo : EIATTR_KPARAM_INFO
	.align		4
.L_37:
        /*0038*/ 	.byte	0x04, 0x17
        /*003a*/ 	.short	(.L_39 - .L_38)
.L_38:
        /*003c*/ 	.word	0x00000000
        /*0040*/ 	.short	0x0000
        /*0042*/ 	.short	0x0000
        /*0044*/ 	.byte	0x00, 0xf0, 0x11, 0x00


	//----- nvinfo : EIATTR_SPARSE_MMA_MASK
	.align		4
.L_39:
        /*0048*/ 	.byte	0x03, 0x50
        /*004a*/ 	.short	0x0000


	//----- nvinfo : EIATTR_MAXREG_COUNT
	.align		4
        /*004c*/ 	.byte	0x03, 0x1b
        /*004e*/ 	.short	0x00ff


	//----- nvinfo : EIATTR_NUM_BARRIERS
	.align		4
        /*0050*/ 	.byte	0x02, 0x4c
        /*0052*/ 	.byte	0x01
	.zero		1


	//----- nvinfo : EIATTR_MERCURY_ISA_VERSION
	.align		4
        /*0054*/ 	.byte	0x03, 0x5f
        /*0056*/ 	.short	0x0101


	//----- nvinfo : EIATTR_VRC_CTA_INIT_COUNT
	.align		4
        /*0058*/ 	.byte	0x02, 0x4a
	.zero		1
	.zero		1


	//----- nvinfo : EIATTR_EXIT_INSTR_OFFSETS
	.align		4
        /*005c*/ 	.byte	0x04, 0x1c
        /*005e*/ 	.short	(.L_41 - .L_40)


	//   ....[0]....
.L_40:
        /*0060*/ 	.word	0x000003a0


	//   ....[1]....
        /*0064*/ 	.word	0x00000860


	//----- nvinfo : EIATTR_CRS_STACK_SIZE
	.align		4
.L_41:
        /*0068*/ 	.byte	0x04, 0x1e
        /*006a*/ 	.short	(.L_43 - .L_42)
.L_42:
        /*006c*/ 	.word	0x00000000


	//----- nvinfo : EIATTR_CBANK_PARAM_SIZE
	.align		4
.L_43:
        /*0070*/ 	.byte	0x03, 0x19
        /*0072*/ 	.short	0x0020


	//----- nvinfo : EIATTR_PARAM_CBANK
	.align		4
        /*0074*/ 	.byte	0x04, 0x0a
        /*0076*/ 	.short	(.L_45 - .L_44)
	.align		4
.L_44:
        /*0078*/ 	.word	index@(.nv.constant0.compute_rev5)
        /*007c*/ 	.short	0x0380
        /*007e*/ 	.short	0x0020


	//----- nvinfo : EIATTR_SW_WAR
	.align		4
.L_45:
        /*0080*/ 	.byte	0x04, 0x36
        /*0082*/ 	.short	(.L_47 - .L_46)
.L_46:
        /*0084*/ 	.word	0x00000008
.L_47:


//--------------------- .nv.info.compute_rev3     --------------------------
	.section	.nv.info.compute_rev3,"",@"SHT_CUDA_INFO"
	.sectionflags	@""
	.align	4


	//----- nvinfo : EIATTR_CUDA_API_VERSION
	.align		4
        /*0000*/ 	.byte	0x04, 0x37
        /*0002*/ 	.short	(.L_49 - .L_48)
.L_48:
        /*0004*/ 	.word	0x00000082


	//----- nvinfo : EIATTR_KPARAM_INFO
	.align		4
.L_49:
        /*0008*/ 	.byte	0x04, 0x17
        /*000a*/ 	.short	(.L_51 - .L_50)
.L_50:
        /*000c*/ 	.word	0x00000000
        /*0010*/ 	.short	0x0003
        /*0012*/ 	.short	0x0018
        /*0014*/ 	.byte	0x00, 0xf5, 0x21, 0x00


	//----- nvinfo : EIATTR_KPARAM_INFO
	.align		4
.L_51:
        /*0018*/ 	.byte	0x04, 0x17
        /*001a*/ 	.short	(.L_53 - .L_52)
.L_52:
        /*001c*/ 	.word	0x00000000
        /*0020*/ 	.short	0x0002
        /*0022*/ 	.short	0x0010
        /*0024*/ 	.byte	0x00, 0xf5, 0x21, 0x00


	//----- nvinfo : EIATTR_KPARAM_INFO
	.align		4
.L_53:
        /*0028*/ 	.byte	0x04, 0x17
        /*002a*/ 	.short	(.L_55 - .L_54)
.L_54:
        /*002c*/ 	.word	0x00000000
        /*0030*/ 	.short	0x0001
        /*0032*/ 	.short	0x0008
        /*0034*/ 	.byte	0x00, 0xf5, 0x21, 0x00


	//----- nvinfo : EIATTR_KPARAM_INFO
	.align		4
.L_55:
        /*0038*/ 	.byte	0x04, 0x17
        /*003a*/ 	.short	(.L_57 - .L_56)
.L_56:
        /*003c*/ 	.word	0x00000000
        /*0040*/ 	.short	0x0000
        /*0042*/ 	.short	0x0000
        /*0044*/ 	.byte	0x00, 0xf0, 0x11, 0x00


	//----- nvinfo : EIATTR_SPARSE_MMA_MASK
	.align		4
.L_57:
        /*0048*/ 	.byte	0x03, 0x50
        /*004a*/ 	.short	0x0000


	//----- nvinfo : EIATTR_MAXREG_COUNT
	.align		4
        /*004c*/ 	.byte	0x03, 0x1b
        /*004e*/ 	.short	0x00ff


	//----- nvinfo : EIATTR_NUM_BARRIERS
	.align		4
        /*0050*/ 	.byte	0x02, 0x4c
        /*0052*/ 	.byte	0x01
	.zero		1


	//----- nvinfo : EIATTR_MERCURY_ISA_VERSION
	.align		4
        /*0054*/ 	.byte	0x03, 0x5f
        /*0056*/ 	.short	0x0101


	//----- nvinfo : EIATTR_VRC_CTA_INIT_COUNT
	.align		4
        /*0058*/ 	.byte	0x02, 0x4a
	.zero		1
	.zero		1


	//----- nvinfo : EIATTR_EXIT_INSTR_OFFSETS
	.align		4
        /*005c*/ 	.byte	0x04, 0x1c
        /*005e*/ 	.short	(.L_59 - .L_58)


	//   ....[0]....
.L_58:
        /*0060*/ 	.word	0x00000280


	//   ....[1]....
        /*0064*/ 	.word	0x000006a0


	//----- nvinfo : EIATTR_CRS_STACK_SIZE
	.align		4
.L_59:
        /*0068*/ 	.byte	0x04, 0x1e
        /*006a*/ 	.short	(.L_61 - .L_60)
.L_60:
        /*006c*/ 	.word	0x00000000


	//----- nvinfo : EIATTR_CBANK_PARAM_SIZE
	.align		4
.L_61:
        /*0070*/ 	.byte	0x03, 0x19
        /*0072*/ 	.short	0x0020


	//----- nvinfo : EIATTR_PARAM_CBANK
	.align		4
        /*0074*/ 	.byte	0x04, 0x0a
        /*0076*/ 	.short	(.L_63 - .L_62)
	.align		4
.L_62:
        /*0078*/ 	.word	index@(.nv.constant0.compute_rev3)
        /*007c*/ 	.short	0x0380
        /*007e*/ 	.short	0x0020


	//----- nvinfo : EIATTR_SW_WAR
	.align		4
.L_63:
        /*0080*/ 	.byte	0x04, 0x36
        /*0082*/ 	.short	(.L_65 - .L_64)
.L_64:
        /*0084*/ 	.word	0x00000008
.L_65:


//--------------------- .nv.info.compute_rev4     --------------------------
	.section	.nv.info.compute_rev4,"",@"SHT_CUDA_INFO"
	.sectionflags	@""
	.align	4


	//----- nvinfo : EIATTR_CUDA_API_VERSION
	.align		4
        /*0000*/ 	.byte	0x04, 0x37
        /*0002*/ 	.short	(.L_67 - .L_66)
.L_66:
        /*0004*/ 	.word	0x00000082


	//----- nvinfo : EIATTR_KPARAM_INFO
	.align		4
.L_67:
        /*0008*/ 	.byte	0x04, 0x17
        /*000a*/ 	.short	(.L_69 - .L_68)
.L_68:
        /*000c*/ 	.word	0x00000000
        /*0010*/ 	.short	0x0003
        /*0012*/ 	.short	0x0018
        /*0014*/ 	.byte	0x00, 0xf5, 0x21, 0x00


	//----- nvinfo : EIATTR_KPARAM_INFO
	.align		4
.L_69:
        /*0018*/ 	.byte	0x04, 0x17
        /*001a*/ 	.short	(.L_71 - .L_70)
.L_70:
        /*001c*/ 	.word	0x00000000
        /*0020*/ 	.short	0x0002
        /*0022*/ 	.short	0x0010
        /*0024*/ 	.byte	0x00, 0xf5, 0x21, 0x00


	//----- nvinfo : EIATTR_KPARAM_INFO
	.align		4
.L_71:
        /*0028*/ 	.byte	0x04, 0x17
        /*002a*/ 	.short	(.L_73 - .L_72)
.L_72:
        /*002c*/ 	.word	0x00000000
        /*0030*/ 	.short	0x0001
        /*0032*/ 	.short	0x0008
        /*0034*/ 	.byte	0x00, 0xf5, 0x21, 0x00


	//----- nvinfo : EIATTR_KPARAM_INFO
	.align		4
.L_73:
        /*0038*/ 	.byte	0x04, 0x17
        /*003a*/ 	.short	(.L_75 - .L_74)
.L_74:
        /*003c*/ 	.word	0x00000000
        /*0040*/ 	.short	0x0000
        /*0042*/ 	.short	0x0000
        /*0044*/ 	.byte	0x00, 0xf0, 0x11, 0x00


	//----- nvinfo : EIATTR_SPARSE_MMA_MASK
	.align		4
.L_75:
        /*0048*/ 	.byte	0x03, 0x50
        /*004a*/ 	.short	0x0000


	//----- nvinfo : EIATTR_MAXREG_COUNT
	.align		4
        /*004c*/ 	.byte	0x03, 0x1b
        /*004e*/ 	.short	0x00ff


	//----- nvinfo : EIATTR_NUM_BARRIERS
	.align		4
        /*0050*/ 	.byte	0x02, 0x4c
        /*0052*/ 	.byte	0x01
	.zero		1


	//----- nvinfo : EIATTR_MERCURY_ISA_VERSION
	.align		4
        /*0054*/ 	.byte	0x03, 0x5f
        /*0056*/ 	.short	0x0101


	//----- nvinfo : EIATTR_VRC_CTA_INIT_COUNT
	.align		4
        /*0058*/ 	.byte	0x02, 0x4a
	.zero		1
	.zero		1


	//----- nvinfo : EIATTR_EXIT_INSTR_OFFSETS
	.align		4
        /*005c*/ 	.byte	0x04, 0x1c
        /*005e*/ 	.short	(.L_77 - .L_76)


	//   ....[0]....
.L_76:
        /*0060*/ 	.word	0x00000300


	//   ....[1]....
        /*0064*/ 	.word	0x00000750


	//----- nvinfo : EIATTR_CRS_STACK_SIZE
	.align		4
.L_77:
        /*0068*/ 	.byte	0x04, 0x1e
        /*006a*/ 	.short	(.L_79 - .L_78)
.L_78:
        /*006c*/ 	.word	0x00000000


	//----- nvinfo : EIATTR_CBANK_PARAM_SIZE
	.align		4
.L_79:
        /*0070*/ 	.byte	0x03, 0x19
        /*0072*/ 	.short	0x0020


	//----- nvinfo : EIATTR_PARAM_CBANK
	.align		4
        /*0074*/ 	.byte	0x04, 0x0a
        /*0076*/ 	.short	(.L_81 - .L_80)
	.align		4
.L_80:
        /*0078*/ 	.word	index@(.nv.constant0.compute_rev4)
        /*007c*/ 	.short	0x0380
        /*007e*/ 	.short	0x0020


	//----- nvinfo : EIATTR_SW_WAR
	.align		4
.L_81:
        /*0080*/ 	.byte	0x04, 0x36
        /*0082*/ 	.short	(.L_83 - .L_82)
.L_82:
        /*0084*/ 	.word	0x00000008
.L_83:


//--------------------- .nv.info.compute_rev2     --------------------------
	.section	.nv.info.compute_rev2,"",@"SHT_CUDA_INFO"
	.sectionflags	@""
	.align	4


	//----- nvinfo : EIATTR_CUDA_API_VERSION
	.align		4
        /*0000*/ 	.byte	0x04, 0x37
        /*0002*/ 	.short	(.L_85 - .L_84)
.L_84:
        /*0004*/ 	.word	0x00000082


	//----- nvinfo : EIATTR_KPARAM_INFO
	.align		4
.L_85:
        /*0008*/ 	.byte	0x04, 0x17
        /*000a*/ 	.short	(.L_87 - .L_86)
.L_86:
        /*000c*/ 	.word	0x00000000
        /*0010*/ 	.short	0x0003
        /*0012*/ 	.short	0x0018
        /*0014*/ 	.byte	0x00, 0xf5, 0x21, 0x00


	//----- nvinfo : EIATTR_KPARAM_INFO
	.align		4
.L_87:
        /*0018*/ 	.byte	0x04, 0x17
        /*001a*/ 	.short	(.L_89 - .L_88)
.L_88:
        /*001c*/ 	.word	0x00000000
        /*0020*/ 	.short	0x0002
        /*0022*/ 	.short	0x0010
        /*0024*/ 	.byte	0x00, 0xf5, 0x21, 0x00


	//----- nvinfo : EIATTR_KPARAM_INFO
	.align		4
.L_89:
        /*0028*/ 	.byte	0x04, 0x17
        /*002a*/ 	.short	(.L_91 - .L_90)
.L_90:
        /*002c*/ 	.word	0x00000000
        /*0030*/ 	.short	0x0001
        /*0032*/ 	.short	0x0008
        /*0034*/ 	.byte	0x00, 0xf5, 0x21, 0x00


	//----- nvinfo : EIATTR_KPARAM_INFO
	.align		4
.L_91:
        /*0038*/ 	.byte	0x04, 0x17
        /*003a*/ 	.short	(.L_93 - .L_92)
.L_92:
        /*003c*/ 	.word	0x00000000
        /*0040*/ 	.short	0x0000
        /*0042*/ 	.short	0x0000
        /*0044*/ 	.byte	0x00, 0xf0, 0x11, 0x00


	//----- nvinfo : EIATTR_SPARSE_MMA_MASK
	.align		4
.L_93:
        /*0048*/ 	.byte	0x03, 0x50
        /*004a*/ 	.short	0x0000


	//----- nvinfo : EIATTR_MAXREG_COUNT
	.align		4
        /*004c*/ 	.byte	0x03, 0x1b
        /*004e*/ 	.short	0x00ff


	//----- nvinfo : EIATTR_NUM_BARRIERS
	.align		4
        /*0050*/ 	.byte	0x02, 0x4c
        /*0052*/ 	.byte	0x01
	.zero		1


	//----- nvinfo : EIATTR_MERCURY_ISA_VERSION
	.align		4
        /*0054*/ 	.byte	0x03, 0x5f
        /*0056*/ 	.short	0x0101


	//----- nvinfo : EIATTR_VRC_CTA_INIT_COUNT
	.align		4
        /*0058*/ 	.byte	0x02, 0x4a
	.zero		1
	.zero		1


	//----- nvinfo : EIATTR_EXIT_INSTR_OFFSETS
	.align		4
        /*005c*/ 	.byte	0x04, 0x1c
        /*005e*/ 	.short	(.L_95 - .L_94)


	//   ....[0]....
.L_94:
        /*0060*/ 	.word	0x000001f0


	//   ....[1]....
        /*0064*/ 	.word	0x000005a0


	//----- nvinfo : EIATTR_CRS_STACK_SIZE
	.align		4
.L_95:
        /*0068*/ 	.byte	0x04, 0x1e
        /*006a*/ 	.short	(.L_97 - .L_96)
.L_96:
        /*006c*/ 	.word	0x00000000


	//----- nvinfo : EIATTR_CBANK_PARAM_SIZE
	.align		4
.L_97:
        /*0070*/ 	.byte	0x03, 0x19
        /*0072*/ 	.short	0x0020


	//----- nvinfo : EIATTR_PARAM_CBANK
	.align		4
        /*0074*/ 	.byte	0x04, 0x0a
        /*0076*/ 	.short	(.L_99 - .L_98)
	.align		4
.L_98:
        /*0078*/ 	.word	index@(.nv.constant0.compute_rev2)
        /*007c*/ 	.short	0x0380
        /*007e*/ 	.short	0x0020


	//----- nvinfo : EIATTR_SW_WAR
	.align		4
.L_99:
        /*0080*/ 	.byte	0x04, 0x36
        /*0082*/ 	.short	(.L_101 - .L_100)
.L_100:
        /*0084*/ 	.word	0x00000008
.L_101:


//--------------------- .nv.info.compute_rev      --------------------------
	.section	.nv.info.compute_rev,"",@"SHT_CUDA_INFO"
	.sectionflags	@""
	.align	4


	//----- nvinfo : EIATTR_CUDA_API_VERSION
	.align		4
        /*0000*/ 	.byte	0x04, 0x37
        /*0002*/ 	.short	(.L_103 - .L_102)
.L_102:
        /*0004*/ 	.word	0x00000082


	//----- nvinfo : EIATTR_KPARAM_INFO
	.align		4
.L_103:
        /*0008*/ 	.byte	0x04, 0x17
        /*000a*/ 	.short	(.L_105 - .L_104)
.L_104:
        /*000c*/ 	.word	0x00000000
        /*0010*/ 	.short	0x0004
        /*0012*/ 	.short	0x0018
        /*0014*/ 	.byte	0x00, 0xf5, 0x21, 0x00


	//----- nvinfo : EIATTR_KPARAM_INFO
	.align		4
.L_105:
        /*0018*/ 	.byte	0x04, 0x17
        /*001a*/ 	.short	(.L_107 - .L_106)
.L_106:
        /*001c*/ 	.word	0x00000000
        /*0020*/ 	.short	0x0003
        /*0022*/ 	.short	0x0010
        /*0024*/ 	.byte	0x00, 0xf5, 0x21, 0x00


	//----- nvinfo : EIATTR_KPARAM_INFO
	.align		4
.L_107:
        /*0028*/ 	.byte	0x04, 0x17
        /*002a*/ 	.short	(.L_109 - .L_108)
.L_108:
        /*002c*/ 	.word	0x00000000
        /*0030*/ 	.short	0x0002
        /*0032*/ 	.short	0x0008
        /*0034*/ 	.byte	0x00, 0xf5, 0x21, 0x00


	//----- nvinfo : EIATTR_KPARAM_INFO
	.align		4
.L_109:
        /*0038*/ 	.byte	0x04, 0x17
        /*003a*/ 	.short	(.L_111 - .L_110)
.L_110:
        /*003c*/ 	.word	0x00000000
        /*0040*/ 	.short	0x0001
        /*0042*/ 	.short	0x0004
        /*0044*/ 	.byte	0x00, 0xf0, 0x11, 0x00


	//----- nvinfo : EIATTR_KPARAM_INFO
	.align		4
.L_111:
        /*0048*/ 	.byte	0x04, 0x17
        /*004a*/ 	.short	(.L_113 - .L_112)
.L_112:
        /*004c*/ 	.word	0x00000000
        /*0050*/ 	.short	0x0000
        /*0052*/ 	.short	0x0000
        /*0054*/ 	.byte	0x00, 0xf0, 0x11, 0x00


	//----- nvinfo : EIATTR_SPARSE_MMA_MASK
	.align		4
.L_113:
        /*0058*/ 	.byte	0x03, 0x50
        /*005a*/ 	.short	0x0000


	//----- nvinfo : EIATTR_MAXREG_COUNT
	.align		4
        /*005c*/ 	.byte	0x03, 0x1b
        /*005e*/ 	.short	0x00ff


	//----- nvinfo : EIATTR_NUM_BARRIERS
	.align		4
        /*0060*/ 	.byte	0x02, 0x4c
        /*0062*/ 	.byte	0x01
	.zero		1


	//----- nvinfo : EIATTR_MERCURY_ISA_VERSION
	.align		4
        /*0064*/ 	.byte	0x03, 0x5f
        /*0066*/ 	.short	0x0101


	//----- nvinfo : EIATTR_VRC_CTA_INIT_COUNT
	.align		4
        /*0068*/ 	.byte	0x02, 0x4a
	.zero		1
	.zero		1


	//----- nvinfo : EIATTR_EXIT_INSTR_OFFSETS
	.align		4
        /*006c*/ 	.byte	0x04, 0x1c
        /*006e*/ 	.short	(.L_115 - .L_114)


	//   ....[0]....
.L_114:
        /*0070*/ 	.word	0x00000ae0


	//   ....[1]....
        /*0074*/ 	.word	0x00000db0


	//   ....[2]....
        /*0078*/ 	.word	0x00000ed0


	//----- nvinfo : EIATTR_CRS_STACK_SIZE
	.align		4
.L_115:
        /*007c*/ 	.byte	0x04, 0x1e
        /*007e*/ 	.short	(.L_117 - .L_116)
.L_116:
        /*0080*/ 	.word	0x00000000


	//----- nvinfo : EIATTR_CBANK_PARAM_SIZE
	.align		4
.L_117:
        /*0084*/ 	.byte	0x03, 0x19
        /*0086*/ 	.short	0x0020


	//----- nvinfo : EIATTR_PARAM_CBANK
	.align		4
        /*0088*/ 	.byte	0x04, 0x0a
        /*008a*/ 	.short	(.L_119 - .L_118)
	.align		4
.L_118:
        /*008c*/ 	.word	index@(.nv.constant0.compute_rev)
        /*0090*/ 	.short	0x0380
        /*0092*/ 	.short	0x0020


	//----- nvinfo : EIATTR_SW_WAR
	.align		4
.L_119:
        /*0094*/ 	.byte	0x04, 0x36
        /*0096*/ 	.short	(.L_121 - .L_120)
.L_120:
        /*0098*/ 	.word	0x00000008
.L_121:


//--------------------- .nv.callgraph             --------------------------
	.section	.nv.callgraph,"",@"SHT_CUDA_CALLGRAPH"
	.align	4
	.sectionentsize	8
	.align		4
        /*0000*/ 	.word	0x00000000
	.align		4
        /*0004*/ 	.word	0xffffffff
	.align		4
        /*0008*/ 	.word	0x00000000
	.align		4
        /*000c*/ 	.word	0xfffffffe
	.align		4
        /*0010*/ 	.word	0x00000000
	.align		4
        /*0014*/ 	.word	0xfffffffd
	.align		4
        /*0018*/ 	.word	0x00000000
	.align		4
        /*001c*/ 	.word	0xfffffffc


//--------------------- .text.compute_rev5        --------------------------
	.section	.text.compute_rev5,"ax",@progbits
	.align	128
        .global         compute_rev5
        .type           compute_rev5,@function
        .size           compute_rev5,(.L_x_27 - compute_rev5)
        .other          compute_rev5,@"STO_CUDA_ENTRY STV_DEFAULT"
compute_rev5:
.text.compute_rev5:
[----:B------:R-:W-:Y:S08]  /*0000*/  LDC R1, c[0x0][0x37c] ;  /* 0x0000df00ff017b82 */ /* 0x000ff00000000800 */
[----:B------:R-:W0:Y:S01]  /*0010*/  LDC.64 R2, c[0x0][0x388] ;  /* 0x0000e200ff027b82 */ /* 0x000e220000000a00 */
[----:B------:R-:W0:Y:S01]  /*0020*/  LDCU.64 UR4, c[0x0][0x358] ;  /* 0x00006b00ff0477ac */ /* 0x000e220008000a00 */
[----:B------:R-:W1:Y:S01]  /*0030*/  S2R R5, SR_CgaCtaId ;  /* 0x0000000000057919 */ /* 0x000e620000008800 */
[----:B------:R-:W-:Y:S01]  /*0040*/  MOV R0, 0x400 ;  /* 0x0000040000007802 */ /* 0x000fe20000000f00 */
[----:B------:R-:W2:Y:S01]  /*0050*/  LDCU UR6, c[0x0][0x360] ;  /* 0x00006c00ff0677ac */ /* 0x000ea20008000800 */
[----:B------:R-:W3:Y:S01]  /*0060*/  LDCU UR7, c[0x0][0x380] ;  /* 0x00007000ff0777ac */ /* 0x000ee20008000800 */
[----:B0-----:R-:W4:Y:S04]  /*0070*/  LDG.E R20, desc[UR4][R2.64] ;  /* 0x0000000402147981 */ /* 0x001f28000c1e1900 */
[----:B------:R-:W4:Y:S04]  /*0080*/  LDG.E R21, desc[UR4][R2.64+0x8] ;  /* 0x0000080402157981 */ /* 0x000f28000c1e1900 */
[----:B------:R-:W4:Y:S04]  /*0090*/  LDG.E R22, desc[UR4][R2.64+0x10] ;  /* 0x0000100402167981 */ /* 0x000f28000c1e1900 */
[----:B------:R-:W4:Y:S04]  /*00a0*/  LDG.E R23, desc[UR4][R2.64+0x18] ;  /* 0x0000180402177981 */ /* 0x000f28000c1e1900 */
[----:B------:R-:W5:Y:S04]  /*00b0*/  LDG.E R16, desc[UR4][R2.64+0x38] ;  /* 0x0000380402107981 */ /* 0x000f68000c1e1900 */
[----:B------:R-:W5:Y:S04]  /*00c0*/  LDG.E R17, desc[UR4][R2.64+0x40] ;  /* 0x0000400402117981 */ /* 0x000f68000c1e1900 */
[----:B------:R-:W5:Y:S04]  /*00d0*/  LDG.E R18, desc[UR4][R2.64+0x48] ;  /* 0x0000480402127981 */ /* 0x000f68000c1e1900 */
[----:B------:R-:W5:Y:S01]  /*00e0*/  LDG.E R19, desc[UR4][R2.64+0x50] ;  /* 0x0000500402137981 */ /* 0x000f62000c1e1900 */
[----:B-1----:R-:W-:-:S03]  /*00f0*/  LEA R0, R5, R0, 0x18 ;  /* 0x0000000005007211 */ /* 0x002fc600078ec0ff */
[----:B------:R-:W2:Y:S04]  /*0100*/  LDG.E R4, desc[UR4][R2.64+0x70] ;  /* 0x0000700402047981 */ /* 0x000ea8000c1e1900 */
[----:B------:R-:W2:Y:S04]  /*0110*/  LDG.E R5, desc[UR4][R2.64+0x78] ;  /* 0x0000780402057981 */ /* 0x000ea8000c1e1900 */
[----:B------:R-:W2:Y:S04]  /*0120*/  LDG.E R6, desc[UR4][R2.64+0x80] ;  /* 0x0000800402067981 */ /* 0x000ea8000c1e1900 */
[----:B------:R-:W2:Y:S04]  /*0130*/  LDG.E R7, desc[UR4][R2.64+0x88] ;  /* 0x0000880402077981 */ /* 0x000ea8000c1e1900 */
[----:B------:R-:W3:Y:S04]  /*0140*/  LDG.E R8, desc[UR4][R2.64+0x90] ;  /* 0x0000900402087981 */ /* 0x000ee8000c1e1900 */
[----:B------:R-:W2:Y:S04]  /*0150*/  LDG.E R15, desc[UR4][R2.64+0xc0] ;  /* 0x0000c004020f7981 */ /* 0x000ea8000c1e1900 */
        /* <DEDUP_REMOVED lines=10> */
[----:B----4-:R0:W-:Y:S04]  /*0200*/  STS.128 [R0], R20 ;  /* 0x0000001400007388 */ /* 0x0101e80000000c00 */
[----:B0-----:R-:W4:Y:S04]  /*0210*/  LDG.E R22, desc[UR4][R2.64+0x30] ;  /* 0x0000300402167981 */ /* 0x001f28000c1e1900 */
[----:B-----5:R0:W-:Y:S04]  /*0220*/  STS.128 [R0+0x20], R16 ;  /* 0x0000201000007388 */ /* 0x0201e80000000c00 */
[----:B------:R-:W5:Y:S04]  /*0230*/  LDG.E R20, desc[UR4][R2.64+0x20] ;  /* 0x0000200402147981 */ /* 0x000f68000c1e1900 */
[----:B------:R-:W5:Y:S04]  /*0240*/  LDG.E R21, desc[UR4][R2.64+0x28] ;  /* 0x0000280402157981 */ /* 0x000f68000c1e1900 */
[----:B0-----:R-:W5:Y:S04]  /*0250*/  LDG.E R17, desc[UR4][R2.64+0xc8] ;  /* 0x0000c80402117981 */ /* 0x001f68000c1e1900 */
[----:B------:R-:W5:Y:S04]  /*0260*/  LDG.E R18, desc[UR4][R2.64+0xd0] ;  /* 0x0000d00402127981 */ /* 0x000f68000c1e1900 */
[----:B------:R-:W5:Y:S04]  /*0270*/  LDG.E R19, desc[UR4][R2.64+0xd8] ;  /* 0x0000d80402137981 */ /* 0x000f68000c1e1900 */
[----:B------:R-:W5:Y:S01]  /*0280*/  LDG.E R3, desc[UR4][R2.64+0xf0] ;  /* 0x0000f00402037981 */ /* 0x000f62000c1e1900 */
[----:B------:R-:W0:Y:S01]  /*0290*/  S2R R16, SR_CTAID.X ;  /* 0x0000000000107919 */ /* 0x000e220000002500 */
[----:B------:R-:W0:Y:S01]  /*02a0*/  S2R R23, SR_TID.X ;  /* 0x0000000000177919 */ /* 0x000e220000002100 */
[----:B---3--:R-:W-:Y:S01]  /*02b0*/  MOV R9, R8 ;  /* 0x0000000800097202 */ /* 0x008fe20000000f00 */
[----:B--2---:R-:W-:Y:S01]  /*02c0*/  IMAD.MOV.U32 R26, RZ, RZ, R25 ;  /* 0x000000ffff1a7224 */ /* 0x004fe200078e0019 */
[----:B------:R0:W-:Y:S04]  /*02d0*/  STS.128 [R0+0x40], R4 ;  /* 0x0000400400007388 */ /* 0x0001e80000000c00 */
[----:B------:R1:W-:Y:S04]  /*02e0*/  STS.128 [R0+0x50], R8 ;  /* 0x0000500800007388 */ /* 0x0003e80000000c00 */
[----:B------:R1:W-:Y:S04]  /*02f0*/  STS.128 [R0+0x60], R12 ;  /* 0x0000600c00007388 */ /* 0x0003e80000000c00 */
[----:B------:R1:W-:Y:S04]  /*0300*/  STS.128 [R0+0x30], R24 ;  /* 0x0000301800007388 */ /* 0x0003e80000000c00 */
[----:B------:R1:W-:Y:S01]  /*0310*/  STS.64 [R0+0x80], R28 ;  /* 0x0000801c00007388 */ /* 0x0003e20000000a00 */
[----:B0-----:R-:W-:Y:S01]  /*0320*/  IMAD R4, R16, UR6, R23 ;  /* 0x0000000610047c24 */ /* 0x001fe2000f8e0217 */
[----:B------:R-:W-:-:S04]  /*0330*/  MOV R16, R15 ;  /* 0x0000000f00107202 */ /* 0x000fc80000000f00 */
[----:B------:R-:W-:Y:S02]  /*0340*/  ISETP.GE.U32.AND P0, PT, R4, UR7, PT ;  /* 0x0000000704007c0c */ /* 0x000fe4000bf06070 */
[----:B----4-:R-:W-:-:S05]  /*0350*/  MOV R23, R22 ;  /* 0x0000001600177202 */ /* 0x010fca0000000f00 */
[----:B-----5:R1:W-:Y:S04]  /*0360*/  STS.128 [R0+0x10], R20 ;  /* 0x0000101400007388 */ /* 0x0203e80000000c00 */
[----:B------:R1:W-:Y:S04]  /*0370*/  STS.128 [R0+0x70], R16 ;  /* 0x0000701000007388 */ /* 0x0003e80000000c00 */
[----:B------:R1:W-:Y:S01]  /*0380*/  STS [R0+0x88], R3 ;  /* 0x0000880300007388 */ /* 0x0003e20000000800 */
[----:B------:R-:W-:Y:S06]  /*0390*/  BAR.SYNC.DEFER_BLOCKING 0x0 ;  /* 0x0000000000007b1d */ /* 0x000fec0000010000 */
[----:B------:R-:W-:Y:S05]  /*03a0*/  @P0 EXIT ;  /* 0x000000000000094d */ /* 0x000fea0003800000 */
[----:B-1----:R-:W-:Y:S01]  /*03b0*/  MOV R8, R4 ;  /* 0x0000000400087202 */ /* 0x002fe20000000f00 */
[----:B------:R-:W0:Y:S01]  /*03c0*/  LDS R9, [R0+0x18] ;  /* 0x0000180000097984 */ /* 0x000e220000000800 */
[----:B------:R-:W1:Y:S01]  /*03d0*/  LDC.64 R4, c[0x0][0x398] ;  /* 0x0000e600ff047b82 */ /* 0x000e620000000a00 */
[----:B------:R-:W2:Y:S02]  /*03e0*/  LDCU UR7, c[0x0][0x380] ;  /* 0x00007000ff0777ac */ /* 0x000ea40008000800 */
[----:B------:R-:W-:Y:S01]  /*03f0*/  IMAD.HI.U32 R2, R8, -0x33333333, RZ ;  /* 0xcccccccd08027827 */ /* 0x000fe200078e00ff */
[----:B------:R-:W3:Y:S04]  /*0400*/  LDS R14, [R0+0x34] ;  /* 0x00003400000e7984 */ /* 0x000ee80000000800 */
[----:B------:R-:W-:Y:S01]  /*0410*/  SHF.R.U32.HI R11, RZ, 0x2, R2 ;  /* 0x00000002ff0b7819 */ /* 0x000fe20000011602 */
[----:B------:R-:W4:Y:S01]  /*0420*/  LDS R16, [R0+0x50] ;  /* 0x0000500000107984 */ /* 0x000f220000000800 */
[----:B------:R-:W1:Y:S03]  /*0430*/  LDC.64 R2, c[0x0][0x390] ;  /* 0x0000e400ff027b82 */ /* 0x000e660000000a00 */
[----:B------:R-:W-:Y:S01]  /*0440*/  IMAD R11, R11, -0x5, R8 ;  /* 0xfffffffb0b0b7824 */ /* 0x000fe200078e0208 */
[----:B------:R-:W5:Y:S03]  /*0450*/  LDS R17, [R0+0x6c] ;  /* 0x00006c0000117984 */ /* 0x000f660000000800 */
[----:B------:R-:W-:Y:S01]  /*0460*/  IMAD R6, R11, 0x1c, R0 ;  /* 0x0000001c0b067824 */ /* 0x000fe200078e0200 */
[----:B------:R-:W2:Y:S04]  /*0470*/  LDS R18, [R0+0x88] ;  /* 0x0000880000127984 */ /* 0x000ea80000000800 */
[----:B------:R0:W1:Y:S04]  /*0480*/  LDS R10, [R6+0x14] ;  /* 0x00001400060a7984 */ /* 0x0000680000000800 */
[----:B------:R0:W1:Y:S02]  /*0490*/  LDS R12, [R6+0x10] ;  /* 0x00001000060c7984 */ /* 0x0000640000000800 */
[----:B0-----:R-:W-:-:S04]  /*04a0*/  FADD R13, RZ, R9 ;  /* 0x00000009ff0d7221 */ /* 0x001fc80000000000 */
[----:B---3--:R-:W-:-:S04]  /*04b0*/  FADD R13, R13, R14 ;  /* 0x0000000e0d0d7221 */ /* 0x008fc80000000000 */
[----:B----4-:R-:W-:-:S04]  /*04c0*/  FADD R16, R13, R16 ;  /* 0x000000100d107221 */ /* 0x010fc80000000000 */
[----:B-----5:R-:W-:-:S04]  /*04d0*/  FADD R17, R16, R17 ;  /* 0x0000001110117221 */ /* 0x020fc80000000000 */
[----:B--2---:R-:W-:-:S07]  /*04e0*/  FADD R18, R17, R18 ;  /* 0x0000001211127221 */ /* 0x004fce0000000000 */
.L_x_2:
[----:B-1----:R-:W2:Y:S04]  /*04f0*/  LDG.E R20, desc[UR4][R2.64+0x4] ;  /* 0x0000040402147981 */ /* 0x002ea8000c1e1900 */
[----:B------:R-:W3:Y:S01]  /*0500*/  LDG.E R19, desc[UR4][R2.64] ;  /* 0x0000000402137981 */ /* 0x000ee2000c1e1900 */
[----:B------:R-:W-:Y:S01]  /*0510*/  UMOV UR8, 0x78d4fdf4 ;  /* 0x78d4fdf400087882 */ /* 0x000fe20000000000 */
[----:B------:R-:W-:Y:S01]  /*0520*/  UMOV UR9, 0x40538ee9 ;  /* 0x40538ee900097882 */ /* 0x000fe20000000000 */
[----:B------:R-:W-:Y:S01]  /*0530*/  BSSY.RECONVERGENT B0, `(.L_x_0) ;  /* 0x000001b000007945 */ /* 0x000fe20003800200 */
[----:B0-2---:R0:W1:Y:S08]  /*0540*/  F2F.F64.F32 R14, R20 ;  /* 0x00000014000e7310 */ /* 0x0050700000201800 */
[----:B---3--:R-:W2:Y:S01]  /*0550*/  F2F.F64.F32 R6, R19 ;  /* 0x0000001300067310 */ /* 0x008ea20000201800 */
[----:B0-----:R-:W-:Y:S01]  /*0560*/  MOV R20, R11 ;  /* 0x0000000b00147202 */ /* 0x001fe20000000f00 */
[----:B------:R-:W-:Y:S01]  /*0570*/  IMAD.MOV.U32 R11, RZ, RZ, RZ ;  /* 0x000000ffff0b7224 */ /* 0x000fe200078e00ff */
[----:B-1----:R-:W-:Y:S01]  /*0580*/  DMUL R14, R14, UR8 ;  /* 0x000000080e0e7c28 */ /* 0x002fe20008000000 */
[----:B------:R-:W-:Y:S01]  /*0590*/  UMOV UR8, 0x10cb295f ;  /* 0x10cb295f00087882 */ /* 0x000fe20000000000 */
[----:B------:R-:W-:-:S02]  /*05a0*/  UMOV UR9, 0x4029fac7 ;  /* 0x4029fac700097882 */ /* 0x000fc40000000000 */
[----:B--2---:R-:W-:-:S06]  /*05b0*/  DMUL R6, R6, UR8 ;  /* 0x0000000806067c28 */ /* 0x004fcc0008000000 */
[----:B------:R-:W0:Y:S08]  /*05c0*/  F2F.F32.F64 R15, R14 ;  /* 0x0000000e000f7310 */ /* 0x000e300000301000 */
[----:B------:R-:W1:Y:S01]  /*05d0*/  F2F.F32.F64 R7, R6 ;  /* 0x0000000600077310 */ /* 0x000e620000301000 */
[----:B0-----:R-:W-:-:S04]  /*05e0*/  FMUL R22, R15, R10 ;  /* 0x0000000a0f167220 */ /* 0x001fc80000400000 */
[----:B-1----:R-:W-:-:S05]  /*05f0*/  FFMA R22, R7, R12, R22 ;  /* 0x0000000c07167223 */ /* 0x002fca0000000016 */
[----:B------:R-:W-:-:S13]  /*0600*/  FSETP.GEU.AND P0, PT, R22, R9, PT ;  /* 0x000000091600720b */ /* 0x000fda0003f0e000 */
[----:B------:R-:W-:Y:S05]  /*0610*/  @!P0 BRA `(.L_x_1) ;  /* 0x0000000000308947 */ /* 0x000fea0003800000 */
[----:B------:R-:W-:Y:S02]  /*0620*/  FSETP.GEU.AND P0, PT, R22, R13, PT ;  /* 0x0000000d1600720b */ /* 0x000fe40003f0e000 */
[----:B------:R-:W-:-:S11]  /*0630*/  MOV R11, 0x1 ;  /* 0x00000001000b7802 */ /* 0x000fd60000000f00 */
[----:B------:R-:W-:Y:S05]  /*0640*/  @!P0 BRA `(.L_x_1) ;  /* 0x0000000000248947 */ /* 0x000fea0003800000 */
[----:B------:R-:W-:Y:S01]  /*0650*/  FSETP.GEU.AND P0, PT, R22, R16, PT ;  /* 0x000000101600720b */ /* 0x000fe20003f0e000 */
[----:B------:R-:W-:-:S12]  /*0660*/  HFMA2 R11, -RZ, RZ, 0, 1.1920928955078125e-07 ;  /* 0x00000002ff0b7431 */ /* 0x000fd800000001ff */
[----:B------:R-:W-:Y:S05]  /*0670*/  @!P0 BRA `(.L_x_1) ;  /* 0x0000000000188947 */ /* 0x000fea0003800000 */
[----:B------:R-:W-:Y:S01]  /*0680*/  FSETP.GEU.AND P0, PT, R22, R17, PT ;  /* 0x000000111600720b */ /* 0x000fe20003f0e000 */
[----:B------:R-:W-:-:S12]  /*0690*/  IMAD.MOV.U32 R11, RZ, RZ, 0x3 ;  /* 0x00000003ff0b7424 */ /* 0x000fd800078e00ff */
[----:B------:R-:W-:Y:S05]  /*06a0*/  @!P0 BRA `(.L_x_1) ;  /* 0x00000000000c8947 */ /* 0x000fea0003800000 */
[----:B------:R-:W-:Y:S02]  /*06b0*/  FSETP.GEU.AND P0, PT, R22, R18, PT ;  /* 0x000000121600720b */ /* 0x000fe40003f0e000 */
[----:B------:R-:W-:-:S11]  /*06c0*/  MOV R11, 0x4 ;  /* 0x00000004000b7802 */ /* 0x000fd60000000f00 */
[----:B------:R-:W-:-:S07]  /*06d0*/  @P0 MOV R11, R20 ;  /* 0x00000014000b0202 */ /* 0x000fce0000000f00 */
.L_x_1:
[----:B------:R-:W-:Y:S05]  /*06e0*/  BSYNC.RECONVERGENT B0 ;  /* 0x0000000000007941 */ /* 0x000fea0003800200 */
.L_x_0:
[----:B------:R-:W-:-:S05]  /*06f0*/  IMAD R14, R11, 0x1c, R0 ;  /* 0x0000001c0b0e7824 */ /* 0x000fca00078e0200 */
[----:B------:R-:W0:Y:S04]  /*0700*/  LDS R15, [R14+0x4] ;  /* 0x000004000e0f7984 */ /* 0x000e280000000800 */
[----:B------:R-:W1:Y:S04]  /*0710*/  LDS R23, [R14+0xc] ;  /* 0x00000c000e177984 */ /* 0x000e680000000800 */
[----:B------:R-:W2:Y:S04]  /*0720*/  LDS R7, [R14] ;  /* 0x000000000e077984 */ /* 0x000ea80000000800 */
[----:B------:R-:W3:Y:S04]  /*0730*/  LDS R21, [R14+0x8] ;  /* 0x000008000e157984 */ /* 0x000ee80000000800 */
[----:B------:R-:W4:Y:S01]  /*0740*/  LDS R19, [R14+0x10] ;  /* 0x000010000e137984 */ /* 0x000f220000000800 */
[-C--:B0-----:R-:W-:Y:S01]  /*0750*/  FMUL R6, R15, R10.reuse ;  /* 0x0000000a0f067220 */ /* 0x081fe20000400000 */
[----:B-1----:R-:W-:-:S03]  /*0760*/  FMUL R10, R23, R10 ;  /* 0x0000000a170a7220 */ /* 0x002fc60000400000 */
[-C--:B--2---:R-:W-:Y:S01]  /*0770*/  FFMA R6, R7, R12.reuse, R6 ;  /* 0x0000000c07067223 */ /* 0x084fe20000000006 */
[C---:B------:R-:W-:Y:S01]  /*0780*/  IMAD R7, R8.reuse, UR7, RZ ;  /* 0x0000000708077c24 */ /* 0x040fe2000f8e02ff */
[----:B------:R-:W-:Y:S01]  /*0790*/  IADD3 R8, PT, PT, R8, UR6, RZ ;  /* 0x0000000608087c10 */ /* 0x000fe2000fffe0ff */
[----:B---3--:R-:W-:Y:S01]  /*07a0*/  FFMA R10, R21, R12, R10 ;  /* 0x0000000c150a7223 */ /* 0x008fe2000000000a */
[----:B----4-:R-:W-:-:S03]  /*07b0*/  FADD R12, R6, R19 ;  /* 0x00000013060c7221 */ /* 0x010fc60000000000 */
[----:B------:R-:W-:Y:S01]  /*07c0*/  FADD R10, R19, R10 ;  /* 0x0000000a130a7221 */ /* 0x000fe20000000000 */
[----:B------:R-:W-:Y:S01]  /*07d0*/  IMAD.WIDE.U32 R6, R7, 0x4, R4 ;  /* 0x0000000407067825 */ /* 0x000fe200078e0004 */
[----:B------:R-:W-:-:S03]  /*07e0*/  FSETP.GEU.AND P0, PT, |R12|, 1699990, PT ;  /* 0x49cf84b00c00780b */ /* 0x000fc60003f0e200 */
[----:B------:R-:W-:Y:S02]  /*07f0*/  FSETP.GEU.AND P1, PT, |R10|, 1699990, PT ;  /* 0x49cf84b00a00780b */ /* 0x000fe40003f2e200 */
[----:B------:R-:W-:Y:S02]  /*0800*/  FSEL R12, R12, RZ, !P0 ;  /* 0x000000ff0c0c7208 */ /* 0x000fe40004000000 */
[----:B------:R-:W-:Y:S02]  /*0810*/  FSEL R10, R10, RZ, !P1 ;  /* 0x000000ff0a0a7208 */ /* 0x000fe40004800000 */
[----:B------:R-:W-:Y:S01]  /*0820*/  ISETP.GE.U32.AND P0, PT, R8, UR7, PT ;  /* 0x0000000708007c0c */ /* 0x000fe2000bf06070 */
[----:B------:R0:W-:Y:S04]  /*0830*/  STG.E desc[UR4][R6.64], R12 ;  /* 0x0000000c06007986 */ /* 0x0001e8000c101904 */
[----:B------:R0:W-:Y:S08]  /*0840*/  STG.E desc[UR4][R6.64+0x4], R10 ;  /* 0x0000040a06007986 */ /* 0x0001f0000c101904 */
[----:B------:R-:W-:Y:S05]  /*0850*/  @!P0 BRA `(.L_x_2) ;  /* 0xfffffffc00248947 */ /* 0x000fea000383ffff */
[----:B------:R-:W-:Y:S05]  /*0860*/  EXIT ;  /* 0x000000000000794d */ /* 0x000fea0003800000 */
.L_x_3:
[----:B------:R-:W-:-:S00]  /*0870*/  BRA `(.L_x_3) ;  /* 0xfffffffc00fc7947 */ /* 0x000fc0000383ffff */
[----:B------:R-:W-:-:S00]  /*0880*/  NOP ;  /* 0x0000000000007918 */ /* 0x000fc00000000000 */
[----:B------:R-:W-:-:S00]  /*0890*/  NOP ;  /* 0x0000000000007918 */ /* 0x000fc00000000000 */
[----:B------:R-:W-:-:S00]  /*08a0*/  NOP ;  /* 0x0000000000007918 */ /* 0x000fc00000000000 */
[----:B------:R-:W-:-:S00]  /*08b0*/  NOP ;  /* 0x0000000000007918 */ /* 0x000fc00000000000 */
[----:B------:R-:W-:-:S00]  /*08c0*/  NOP ;  /* 0x0000000000007918 */ /* 0x000fc00000000000 */
[----:B------:R-:W-:-:S00]  /*08d0*/  NOP ;  /* 0x0000000000007918 */ /* 0x000fc00000000000 */
[----:B------:R-:W-:-:S00]  /*08e0*/  NOP ;  /* 0x0000000000007918 */ /* 0x000fc00000000000 */
[----:B------:R-:W-:-:S00]  /*08f0*/  NOP ;  /* 0x0000000000007918 */ /* 0x000fc00000000000 */
.L_x_27:


//--------------------- .text.compute_rev3        --------------------------
	.section	.text.compute_rev3,"ax",@progbits
	.align	128
        .global         compute_rev3
        .type           compute_rev3,@function
        .size           compute_rev3,(.L_x_28 - compute_rev3)
        .other          compute_rev3,@"STO_CUDA_ENTRY STV_DEFAULT"
compute_rev3:
.text.compute_rev3:
[----:B------:R-:W-:Y:S08]  /*0000*/  LDC R1, c[0x0][0x37c] ;  /* 0x0000df00ff017b82 */ /* 0x000ff00000000800 */
[----:B------:R-:W0:Y:S01]  /*0010*/  LDC.64 R2, c[0x0][0x388] ;  /* 0x0000e200ff027b82 */ /* 0x000e220000000a00 */
[----:B------:R-:W0:Y:S01]  /*0020*/  LDCU.64 UR4, c[0x0][0x358] ;  /* 0x00006b00ff0477ac */ /* 0x000e220008000a00 */
[----:B------:R-:W1:Y:S01]  /*0030*/  S2R R24, SR_CTAID.X ;  /* 0x0000000000187919 */ /* 0x000e620000002500 */
[----:B------:R-:W1:Y:S01]  /*0040*/  S2R R19, SR_TID.X ;  /* 0x0000000000137919 */ /* 0x000e620000002100 */
[----:B------:R-:W2:Y:S01]  /*0050*/  S2R R11, SR_CgaCtaId ;  /* 0x00000000000b7919 */ /* 0x000ea20000008800 */
[----:B------:R-:W1:Y:S01]  /*0060*/  LDCU UR6, c[0x0][0x360] ;  /* 0x00006c00ff0677ac */ /* 0x000e620008000800 */
[----:B------:R-:W3:Y:S01]  /*0070*/  LDCU UR7, c[0x0][0x380] ;  /* 0x00007000ff0777ac */ /* 0x000ee20008000800 */
[----:B0-----:R-:W4:Y:S04]  /*0080*/  LDG.E R9, desc[UR4][R2.64+0x28] ;  /* 0x0000280402097981 */ /* 0x001f28000c1e1900 */
[----:B------:R-:W5:Y:S04]  /*0090*/  LDG.E R10, desc[UR4][R2.64+0x30] ;  /* 0x00003004020a7981 */ /* 0x000f68000c1e1900 */
        /* <DEDUP_REMOVED lines=14> */
[----:B------:R-:W5:Y:S01]  /*0180*/  LDG.E R25, desc[UR4][R2.64+0x80] ;  /* 0x0000800402197981 */ /* 0x000f62000c1e1900 */
[----:B------:R-:W-:Y:S01]  /*0190*/  MOV R0, 0x400 ;  /* 0x0000040000007802 */ /* 0x000fe20000000f00 */
[----:B-1----:R-:W-:-:S03]  /*01a0*/  IMAD R24, R24, UR6, R19 ;  /* 0x0000000618187c24 */ /* 0x002fc6000f8e0213 */
[----:B--2---:R-:W-:Y:S02]  /*01b0*/  LEA R0, R11, R0, 0x18 ;  /* 0x000000000b007211 */ /* 0x004fe400078ec0ff */
[----:B---3--:R-:W-:Y:S02]  /*01c0*/  ISETP.GE.U32.AND P0, PT, R24, UR7, PT ;  /* 0x0000000718007c0c */ /* 0x008fe4000bf06070 */
[----:B----4-:R-:W-:Y:S02]  /*01d0*/  MOV R11, R9 ;  /* 0x00000009000b7202 */ /* 0x010fe40000000f00 */
[----:B-----5:R-:W-:Y:S02]  /*01e0*/  MOV R12, R10 ;  /* 0x0000000a000c7202 */ /* 0x020fe40000000f00 */
[----:B------:R-:W-:Y:S02]  /*01f0*/  MOV R18, R16 ;  /* 0x0000001000127202 */ /* 0x000fe40000000f00 */
[----:B------:R-:W-:-:S05]  /*0200*/  MOV R19, R17 ;  /* 0x0000001100137202 */ /* 0x000fca0000000f00 */
[----:B------:R0:W-:Y:S04]  /*0210*/  STS.128 [R0+0x30], R16 ;  /* 0x0000301000007388 */ /* 0x0001e80000000c00 */
[----:B------:R0:W-:Y:S04]  /*0220*/  STS.128 [R0], R4 ;  /* 0x0000000400007388 */ /* 0x0001e80000000c00 */
[----:B------:R0:W-:Y:S04]  /*0230*/  STS.128 [R0+0x10], R8 ;  /* 0x0000100800007388 */ /* 0x0001e80000000c00 */
[----:B------:R0:W-:Y:S04]  /*0240*/  STS.128 [R0+0x20], R12 ;  /* 0x0000200c00007388 */ /* 0x0001e80000000c00 */
[----:B------:R0:W-:Y:S04]  /*0250*/  STS.128 [R0+0x40], R20 ;  /* 0x0000401400007388 */ /* 0x0001e80000000c00 */
[----:B------:R0:W-:Y:S01]  /*0260*/  STS [R0+0x50], R25 ;  /* 0x0000501900007388 */ /* 0x0001e20000000800 */
[----:B------:R-:W-:Y:S06]  /*0270*/  BAR.SYNC.DEFER_BLOCKING 0x0 ;  /* 0x0000000000007b1d */ /* 0x000fec0000010000 */
[----:B------:R-:W-:Y:S05]  /*0280*/  @P0 EXIT ;  /* 0x000000000000094d */ /* 0x000fea0003800000 */
[----:B0-----:R-:W-:Y:S01]  /*0290*/  IMAD.MOV.U32 R6, RZ, RZ, R24 ;  /* 0x000000ffff067224 */ /* 0x001fe200078e0018 */
[----:B------:R-:W0:Y:S01]  /*02a0*/  LDS R7, [R0+0x18] ;  /* 0x0000180000077984 */ /* 0x000e220000000800 */
[----:B------:R-:W1:Y:S01]  /*02b0*/  LDC.64 R4, c[0x0][0x398] ;  /* 0x0000e600ff047b82 */ /* 0x000e620000000a00 */
[----:B------:R-:W2:Y:S01]  /*02c0*/  LDCU UR7, c[0x0][0x380] ;  /* 0x00007000ff0777ac */ /* 0x000ea20008000800 */
[----:B------:R-:W-:Y:S01]  /*02d0*/  IMAD.HI.U32 R2, R6, -0x55555555, RZ ;  /* 0xaaaaaaab06027827 */ /* 0x000fe200078e00ff */
[----:B------:R-:W3:Y:S04]  /*02e0*/  LDS R12, [R0+0x34] ;  /* 0x00003400000c7984 */ /* 0x000ee80000000800 */
[----:B------:R-:W-:Y:S01]  /*02f0*/  SHF.R.U32.HI R9, RZ, 0x1, R2 ;  /* 0x00000001ff097819 */ /* 0x000fe20000011602 */
[----:B------:R-:W4:Y:S01]  /*0300*/  LDS R14, [R0+0x50] ;  /* 0x00005000000e7984 */ /* 0x000f220000000800 */
[----:B------:R-:W1:Y:S03]  /*0310*/  LDC.64 R2, c[0x0][0x390] ;  /* 0x0000e400ff027b82 */ /* 0x000e660000000a00 */
[----:B------:R-:W-:-:S04]  /*0320*/  IMAD R9, R9, -0x3, R6 ;  /* 0xfffffffd09097824 */ /* 0x000fc800078e0206 */
[----:B------:R-:W-:-:S05]  /*0330*/  IMAD R13, R9, 0x1c, R0 ;  /* 0x0000001c090d7824 */ /* 0x000fca00078e0200 */
[----:B------:R0:W1:Y:S04]  /*0340*/  LDS R8, [R13+0x14] ;  /* 0x000014000d087984 */ /* 0x0000680000000800 */
[----:B------:R0:W1:Y:S02]  /*0350*/  LDS R10, [R13+0x10] ;  /* 0x000010000d0a7984 */ /* 0x0000640000000800 */
[----:B0-----:R-:W-:-:S04]  /*0360*/  FADD R11, RZ, R7 ;  /* 0x00000007ff0b7221 */ /* 0x001fc80000000000 */
[----:B---3--:R-:W-:-:S04]  /*0370*/  FADD R11, R11, R12 ;  /* 0x0000000c0b0b7221 */ /* 0x008fc80000000000 */
[----:B--2-4-:R-:W-:-:S07]  /*0380*/  FADD R12, R11, R14 ;  /* 0x0000000e0b0c7221 */ /* 0x014fce0000000000 */
.L_x_6:
        /* <DEDUP_REMOVED lines=8> */
[----:B------:R-:W-:Y:S01]  /*0410*/  HFMA2 R9, -RZ, RZ, 0, 0 ;  /* 0x00000000ff097431 */ /* 0x000fe200000001ff */
        /* <DEDUP_REMOVED lines=10> */
[----:B------:R-:W-:Y:S01]  /*04c0*/  FSETP.GEU.AND P0, PT, R20, R11, PT ;  /* 0x0000000b1400720b */ /* 0x000fe20003f0e000 */
[----:B------:R-:W-:-:S12]  /*04d0*/  IMAD.MOV.U32 R9, RZ, RZ, 0x1 ;  /* 0x00000001ff097424 */ /* 0x000fd800078e00ff */
[----:B------:R-:W-:Y:S05]  /*04e0*/  @!P0 BRA `(.L_x_5) ;  /* 0x00000000000c8947 */ /* 0x000fea0003800000 */
[----:B------:R-:W-:Y:S02]  /*04f0*/  FSETP.GEU.AND P0, PT, R20, R12, PT ;  /* 0x0000000c1400720b */ /* 0x000fe40003f0e000 */
[----:B------:R-:W-:-:S11]  /*0500*/  MOV R9, 0x2 ;  /* 0x0000000200097802 */ /* 0x000fd60000000f00 */
[----:B------:R-:W-:-:S07]  /*0510*/  @P0 MOV R9, R18 ;  /* 0x0000001200090202 */ /* 0x000fce0000000f00 */
.L_x_5:
[----:B------:R-:W-:Y:S05]  /*0520*/  BSYNC.RECONVERGENT B0 ;  /* 0x0000000000007941 */ /* 0x000fea0003800200 */
.L_x_4:
        /* <DEDUP_REMOVED lines=24> */
.L_x_7:
        /* <DEDUP_REMOVED lines=13> */
.L_x_28:


//--------------------- .text.compute_rev4        --------------------------
	.section	.text.compute_rev4,"ax",@progbits
	.align	128
        .global         compute_rev4
        .type           compute_rev4,@function
        .size           compute_rev4,(.L_x_29 - compute_rev4)
        .other          compute_rev4,@"STO_CUDA_ENTRY STV_DEFAULT"
compute_rev4:
.text.compute_rev4:
[----:B------:R-:W-:Y:S08]  /*0000*/  LDC R1, c[0x0][0x37c] ;  /* 0x0000df00ff017b82 */ /* 0x000ff00000000800 */
[----:B------:R-:W0:Y:S01]  /*0010*/  LDC.64 R2, c[0x0][0x388] ;  /* 0x0000e200ff027b82 */ /* 0x000e220000000a00 */
[----:B------:R-:W0:Y:S01]  /*0020*/  LDCU.64 UR4, c[0x0][0x358] ;  /* 0x00006b00ff0477ac */ /* 0x000e220008000a00 */
[----:B------:R-:W1:Y:S01]  /*0030*/  S2R R9, SR_CgaCtaId ;  /* 0x0000000000097919 */ /* 0x000e620000008800 */
[----:B------:R-:W-:Y:S01]  /*0040*/  MOV R0, 0x400 ;  /* 0x0000040000007802 */ /* 0x000fe20000000f00 */
[----:B------:R-:W2:Y:S01]  /*0050*/  S2R R28, SR_CTAID.X ;  /* 0x00000000001c7919 */ /* 0x000ea20000002500 */
[----:B------:R-:W2:Y:S01]  /*0060*/  S2R R29, SR_TID.X ;  /* 0x00000000001d7919 */ /* 0x000ea20000002100 */
[----:B------:R-:W2:Y:S01]  /*0070*/  LDCU UR6, c[0x0][0x360] ;  /* 0x00006c00ff0677ac */ /* 0x000ea20008000800 */
[----:B------:R-:W3:Y:S01]  /*0080*/  LDCU UR7, c[0x0][0x380] ;  /* 0x00007000ff0777ac */ /* 0x000ee20008000800 */
[----:B0-----:R-:W4:Y:S04]  /*0090*/  LDG.E R20, desc[UR4][R2.64] ;  /* 0x0000000402147981 */ /* 0x001f28000c1e1900 */
[----:B------:R-:W4:Y:S04]  /*00a0*/  LDG.E R21, desc[UR4][R2.64+0x8] ;  /* 0x0000080402157981 */ /* 0x000f28000c1e1900 */
[----:B------:R-:W4:Y:S04]  /*00b0*/  LDG.E R22, desc[UR4][R2.64+0x10] ;  /* 0x0000100402167981 */ /* 0x000f28000c1e1900 */
[----:B------:R-:W4:Y:S01]  /*00c0*/  LDG.E R23, desc[UR4][R2.64+0x18] ;  /* 0x0000180402177981 */ /* 0x000f22000c1e1900 */
[----:B-1----:R-:W-:-:S03]  /*00d0*/  LEA R0, R9, R0, 0x18 ;  /* 0x0000000009007211 */ /* 0x002fc600078ec0ff */
[----:B------:R-:W5:Y:S04]  /*00e0*/  LDG.E R4, desc[UR4][R2.64+0x20] ;  /* 0x0000200402047981 */ /* 0x000f68000c1e1900 */
[----:B------:R-:W5:Y:S04]  /*00f0*/  LDG.E R5, desc[UR4][R2.64+0x28] ;  /* 0x0000280402057981 */ /* 0x000f68000c1e1900 */
[----:B------:R-:W5:Y:S04]  /*0100*/  LDG.E R6, desc[UR4][R2.64+0x30] ;  /* 0x0000300402067981 */ /* 0x000f68000c1e1900 */
[----:B------:R-:W5:Y:S04]  /*0110*/  LDG.E R7, desc[UR4][R2.64+0x2c] ;  /* 0x00002c0402077981 */ /* 0x000f68000c1e1900 */
[----:B------:R-:W3:Y:S04]  /*0120*/  LDG.E R8, desc[UR4][R2.64+0x34] ;  /* 0x0000340402087981 */ /* 0x000ee8000c1e1900 */
[----:B------:R-:W3:Y:S04]  /*0130*/  LDG.E R9, desc[UR4][R2.64+0x3c] ;  /* 0x00003c0402097981 */ /* 0x000ee8000c1e1900 */
[----:B------:R-:W3:Y:S04]  /*0140*/  LDG.E R10, desc[UR4][R2.64+0x44] ;  /* 0x00004404020a7981 */ /* 0x000ee8000c1e1900 */
        /* <DEDUP_REMOVED lines=15> */
[----:B------:R-:W4:Y:S04]  /*0240*/  LDG.E R21, desc[UR4][R2.64+0x84] ;  /* 0x0000840402157981 */ /* 0x000f28000c1e1900 */
[----:B------:R-:W4:Y:S04]  /*0250*/  LDG.E R22, desc[UR4][R2.64+0x8c] ;  /* 0x00008c0402167981 */ /* 0x000f28000c1e1900 */
[----:B------:R-:W4:Y:S04]  /*0260*/  LDG.E R23, desc[UR4][R2.64+0x94] ;  /* 0x0000940402177981 */ /* 0x000f28000c1e1900 */
[----:B-----5:R0:W-:Y:S04]  /*0270*/  STS.128 [R0+0x10], R4 ;  /* 0x0000100400007388 */ /* 0x0201e80000000c00 */
[----:B---3--:R0:W-:Y:S01]  /*0280*/  STS.128 [R0+0x20], R8 ;  /* 0x0000200800007388 */ /* 0x0081e20000000c00 */
[----:B--2---:R-:W-:-:S03]  /*0290*/  IMAD R28, R28, UR6, R29 ;  /* 0x000000061c1c7c24 */ /* 0x004fc6000f8e021d */
[----:B------:R0:W-:Y:S02]  /*02a0*/  STS.128 [R0+0x30], R12 ;  /* 0x0000300c00007388 */ /* 0x0001e40000000c00 */
[----:B------:R-:W-:Y:S02]  /*02b0*/  ISETP.GE.U32.AND P0, PT, R28, UR7, PT ;  /* 0x000000071c007c0c */ /* 0x000fe4000bf06070 */
[----:B------:R0:W-:Y:S04]  /*02c0*/  STS.128 [R0+0x40], R16 ;  /* 0x0000401000007388 */ /* 0x0001e80000000c00 */
[----:B------:R0:W-:Y:S04]  /*02d0*/  STS.128 [R0+0x60], R24 ;  /* 0x0000601800007388 */ /* 0x0001e80000000c00 */
[----:B----4-:R0:W-:Y:S01]  /*02e0*/  STS.128 [R0+0x50], R20 ;  /* 0x0000501400007388 */ /* 0x0101e20000000c00 */
[----:B------:R-:W-:Y:S06]  /*02f0*/  BAR.SYNC.DEFER_BLOCKING 0x0 ;  /* 0x0000000000007b1d */ /* 0x000fec0000010000 */
[----:B------:R-:W-:Y:S05]  /*0300*/  @P0 EXIT ;  /* 0x000000000000094d */ /* 0x000fea0003800000 */
[----:B0-----:R-:W0:Y:S01]  /*0310*/  LDS R6, [R0+0x18] ;  /* 0x0000180000067984 */ /* 0x001e220000000800 */
[----:B------:R-:W-:Y:S01]  /*0320*/  MOV R7, R28 ;  /* 0x0000001c00077202 */ /* 0x000fe20000000f00 */
[----:B------:R-:W1:Y:S01]  /*0330*/  LDC.64 R2, c[0x0][0x390] ;  /* 0x0000e400ff027b82 */ /* 0x000e620000000a00 */
[----:B------:R-:W2:Y:S01]  /*0340*/  LDCU UR7, c[0x0][0x380] ;  /* 0x00007000ff0777ac */ /* 0x000ea20008000800 */
[----:B------:R-:W3:Y:S01]  /*0350*/  LDS R14, [R0+0x34] ;  /* 0x00003400000e7984 */ /* 0x000ee20000000800 */
[----:B------:R-:W-:-:S03]  /*0360*/  LOP3.LUT R9, R7, 0x3, RZ, 0xc0, !PT ;  /* 0x0000000307097812 */ /* 0x000fc600078ec0ff */
[----:B------:R-:W4:Y:S02]  /*0370*/  LDS R16, [R0+0x50] ;  /* 0x0000500000107984 */ /* 0x000f240000000800 */
[----:B------:R-:W-:Y:S01]  /*0380*/  IMAD R12, R9, 0x1c, R0 ;  /* 0x0000001c090c7824 */ /* 0x000fe200078e0200 */
[----:B------:R-:W1:Y:S01]  /*0390*/  LDC.64 R4, c[0x0][0x398] ;  /* 0x0000e600ff047b82 */ /* 0x000e620000000a00 */
[----:B------:R-:W5:Y:S04]  /*03a0*/  LDS R15, [R0+0x6c] ;  /* 0x00006c00000f7984 */ /* 0x000f680000000800 */
[----:B------:R0:W1:Y:S04]  /*03b0*/  LDS R8, [R12+0x14] ;  /* 0x000014000c087984 */ /* 0x0000680000000800 */
[----:B------:R0:W1:Y:S02]  /*03c0*/  LDS R10, [R12+0x10] ;  /* 0x000010000c0a7984 */ /* 0x0000640000000800 */
[----:B0-----:R-:W-:-:S04]  /*03d0*/  FADD R11, RZ, R6 ;  /* 0x00000006ff0b7221 */ /* 0x001fc80000000000 */
[----:B---3--:R-:W-:-:S04]  /*03e0*/  FADD R11, R11, R14 ;  /* 0x0000000e0b0b7221 */ /* 0x008fc80000000000 */
[----:B----4-:R-:W-:-:S04]  /*03f0*/  FADD R14, R11, R16 ;  /* 0x000000100b0e7221 */ /* 0x010fc80000000000 */
[----:B--2--5:R-:W-:-:S07]  /*0400*/  FADD R15, R14, R15 ;  /* 0x0000000f0e0f7221 */ /* 0x024fce0000000000 */
.L_x_10:
        /* <DEDUP_REMOVED lines=24> */
[----:B------:R-:W-:Y:S05]  /*0590*/  @!P0 BRA `(.L_x_9) ;  /* 0x00000000000c8947 */ /* 0x000fea0003800000 */
[----:B------:R-:W-:Y:S01]  /*05a0*/  FSETP.GEU.AND P0, PT, R20, R15, PT ;  /* 0x0000000f1400720b */ /* 0x000fe20003f0e000 */
[----:B------:R-:W-:-:S12]  /*05b0*/  IMAD.MOV.U32 R9, RZ, RZ, 0x3 ;  /* 0x00000003ff097424 */ /* 0x000fd800078e00ff */
[----:B------:R-:W-:-:S07]  /*05c0*/  @P0 MOV R9, R19 ;  /* 0x0000001300090202 */ /* 0x000fce0000000f00 */
.L_x_9:
[----:B------:R-:W-:Y:S05]  /*05d0*/  BSYNC.RECONVERGENT B0 ;  /* 0x0000000000007941 */ /* 0x000fea0003800200 */
.L_x_8:
        /* <DEDUP_REMOVED lines=24> */
.L_x_11:
        /* <DEDUP_REMOVED lines=10> */
.L_x_29:


//--------------------- .text.compute_rev2        --------------------------
	.section	.text.compute_rev2,"ax",@progbits
	.align	128
        .global         compute_rev2
        .type           compute_rev2,@function
        .size           compute_rev2,(.L_x_30 - compute_rev2)
        .other          compute_rev2,@"STO_CUDA_ENTRY STV_DEFAULT"
compute_rev2:
.text.compute_rev2:
[----:B------:R-:W-:Y:S08]  /*0000*/  LDC R1, c[0x0][0x37c] ;  /* 0x0000df00ff017b82 */ /* 0x000ff00000000800 */
[----:B------:R-:W0:Y:S01]  /*0010*/  LDC.64 R2, c[0x0][0x388] ;  /* 0x0000e200ff027b82 */ /* 0x000e220000000a00 */
[----:B------:R-:W0:Y:S01]  /*0020*/  LDCU.64 UR4, c[0x0][0x358] ;  /* 0x00006b00ff0477ac */ /* 0x000e220008000a00 */
[----:B------:R-:W1:Y:S01]  /*0030*/  S2R R17, SR_CgaCtaId ;  /* 0x0000000000117919 */ /* 0x000e620000008800 */
[----:B------:R-:W2:Y:S01]  /*0040*/  S2R R16, SR_CTAID.X ;  /* 0x0000000000107919 */ /* 0x000ea20000002500 */
[----:B------:R-:W2:Y:S01]  /*0050*/  S2R R21, SR_TID.X ;  /* 0x0000000000157919 */ /* 0x000ea20000002100 */
[----:B------:R-:W2:Y:S01]  /*0060*/  LDCU UR6, c[0x0][0x360] ;  /* 0x00006c00ff0677ac */ /* 0x000ea20008000800 */
[----:B------:R-:W3:Y:S01]  /*0070*/  LDCU UR7, c[0x0][0x380] ;  /* 0x00007000ff0777ac */ /* 0x000ee20008000800 */
[----:B0-----:R-:W4:Y:S04]  /*0080*/  LDG.E R18, desc[UR4][R2.64+0x4c] ;  /* 0x00004c0402127981 */ /* 0x001f28000c1e1900 */
[----:B------:R-:W5:Y:S04]  /*0090*/  LDG.E R12, desc[UR4][R2.64] ;  /* 0x00000004020c7981 */ /* 0x000f68000c1e1900 */
[----:B------:R-:W5:Y:S04]  /*00a0*/  LDG.E R13, desc[UR4][R2.64+0x8] ;  /* 0x00000804020d7981 */ /* 0x000f68000c1e1900 */
[----:B------:R-:W5:Y:S04]  /*00b0*/  LDG.E R14, desc[UR4][R2.64+0x10] ;  /* 0x00001004020e7981 */ /* 0x000f68000c1e1900 */
[----:B------:R-:W5:Y:S04]  /*00c0*/  LDG.E R15, desc[UR4][R2.64+0x18] ;  /* 0x00001804020f7981 */ /* 0x000f68000c1e1900 */
[----:B------:R-:W4:Y:S04]  /*00d0*/  LDG.E R8, desc[UR4][R2.64+0x20] ;  /* 0x0000200402087981 */ /* 0x000f28000c1e1900 */
[----:B------:R-:W4:Y:S04]  /*00e0*/  LDG.E R9, desc[UR4][R2.64+0x28] ;  /* 0x0000280402097981 */ /* 0x000f28000c1e1900 */
[----:B------:R-:W4:Y:S04]  /*00f0*/  LDG.E R10, desc[UR4][R2.64+0x30] ;  /* 0x00003004020a7981 */ /* 0x000f28000c1e1900 */
[----:B------:R-:W4:Y:S04]  /*0100*/  LDG.E R11, desc[UR4][R2.64+0x24] ;  /* 0x00002404020b7981 */ /* 0x000f28000c1e1900 */
[----:B------:R-:W4:Y:S04]  /*0110*/  LDG.E R4, desc[UR4][R2.64+0x2c] ;  /* 0x00002c0402047981 */ /* 0x000f28000c1e1900 */
[----:B------:R-:W4:Y:S04]  /*0120*/  LDG.E R5, desc[UR4][R2.64+0x34] ;  /* 0x0000340402057981 */ /* 0x000f28000c1e1900 */
[----:B------:R-:W4:Y:S04]  /*0130*/  LDG.E R6, desc[UR4][R2.64+0x3c] ;  /* 0x00003c0402067981 */ /* 0x000f28000c1e1900 */
[----:B------:R-:W4:Y:S04]  /*0140*/  LDG.E R7, desc[UR4][R2.64+0x44] ;  /* 0x0000440402077981 */ /* 0x000f28000c1e1900 */
[----:B------:R-:W4:Y:S01]  /*0150*/  LDG.E R19, desc[UR4][R2.64+0x54] ;  /* 0x0000540402137981 */ /* 0x000f22000c1e1900 */
[----:B------:R-:W-:Y:S01]  /*0160*/  MOV R0, 0x400 ;  /* 0x0000040000007802 */ /* 0x000fe20000000f00 */
[----:B--2---:R-:W-:-:S03]  /*0170*/  IMAD R16, R16, UR6, R21 ;  /* 0x0000000610107c24 */ /* 0x004fc6000f8e0215 */
[----:B-1----:R-:W-:Y:S02]  /*0180*/  LEA R0, R17, R0, 0x18 ;  /* 0x0000000011007211 */ /* 0x002fe400078ec0ff */
[----:B---3--:R-:W-:-:S03]  /*0190*/  ISETP.GE.U32.AND P0, PT, R16, UR7, PT ;  /* 0x0000000710007c0c */ /* 0x008fc6000bf06070 */
[----:B-----5:R0:W-:Y:S04]  /*01a0*/  STS.128 [R0], R12 ;  /* 0x0000000c00007388 */ /* 0x0201e80000000c00 */
[----:B----4-:R0:W-:Y:S04]  /*01b0*/  STS.128 [R0+0x10], R8 ;  /* 0x0000100800007388 */ /* 0x0101e80000000c00 */
[----:B------:R0:W-:Y:S04]  /*01c0*/  STS.128 [R0+0x20], R4 ;  /* 0x0000200400007388 */ /* 0x0001e80000000c00 */
[----:B------:R0:W-:Y:S01]  /*01d0*/  STS.64 [R0+0x30], R18 ;  /* 0x0000301200007388 */ /* 0x0001e20000000a00 */
[----:B------:R-:W-:Y:S06]  /*01e0*/  BAR.SYNC.DEFER_BLOCKING 0x0 ;  /* 0x0000000000007b1d */ /* 0x000fec0000010000 */
[----:B------:R-:W-:Y:S05]  /*01f0*/  @P0 EXIT ;  /* 0x000000000000094d */ /* 0x000fea0003800000 */
[----:B0-----:R-:W-:Y:S01]  /*0200*/  MOV R9, R16 ;  /* 0x0000001000097202 */ /* 0x001fe20000000f00 */
[----:B------:R-:W0:Y:S01]  /*0210*/  LDS R6, [R0+0x18] ;  /* 0x0000180000067984 */ /* 0x000e220000000800 */
[----:B------:R-:W1:Y:S01]  /*0220*/  LDC.64 R2, c[0x0][0x390] ;  /* 0x0000e400ff027b82 */ /* 0x000e620000000a00 */
[----:B------:R-:W2:Y:S01]  /*0230*/  LDCU UR7, c[0x0][0x380] ;  /* 0x00007000ff0777ac */ /* 0x000ea20008000800 */
[----:B------:R-:W-:Y:S01]  /*0240*/  LOP3.LUT R7, R9, 0x1, RZ, 0xc0, !PT ;  /* 0x0000000109077812 */ /* 0x000fe200078ec0ff */
[----:B------:R-:W3:Y:S04]  /*0250*/  LDS R14, [R0+0x34] ;  /* 0x00003400000e7984 */ /* 0x000ee80000000800 */
[----:B------:R-:W-:Y:S01]  /*0260*/  IMAD R12, R7, 0x1c, R0 ;  /* 0x0000001c070c7824 */ /* 0x000fe200078e0200 */
[----:B------:R-:W4:Y:S04]  /*0270*/  LDC.64 R4, c[0x0][0x398] ;  /* 0x0000e600ff047b82 */ /* 0x000f280000000a00 */
[----:B------:R0:W1:Y:S04]  /*0280*/  LDS R8, [R12+0x14] ;  /* 0x000014000c087984 */ /* 0x0000680000000800 */
[----:B------:R0:W1:Y:S02]  /*0290*/  LDS R10, [R12+0x10] ;  /* 0x000010000c0a7984 */ /* 0x0000640000000800 */
[----:B0-----:R-:W-:-:S04]  /*02a0*/  FADD R11, RZ, R6 ;  /* 0x00000006ff0b7221 */ /* 0x001fc80000000000 */
[----:B--23--:R-:W-:-:S07]  /*02b0*/  FADD R11, R11, R14 ;  /* 0x0000000e0b0b7221 */ /* 0x00cfce0000000000 */
.L_x_14:
        /* <DEDUP_REMOVED lines=21> */
[----:B------:R-:W-:-:S07]  /*0410*/  @P0 MOV R7, R17 ;  /* 0x0000001100070202 */ /* 0x000fce0000000f00 */
.L_x_13:
[----:B------:R-:W-:Y:S05]  /*0420*/  BSYNC.RECONVERGENT B0 ;  /* 0x0000000000007941 */ /* 0x000fea0003800200 */
.L_x_12:
[----:B------:R-:W-:-:S05]  /*0430*/  IMAD R14, R7, 0x1c, R0 ;  /* 0x0000001c070e7824 */ /* 0x000fca00078e0200 */
[----:B------:R-:W0:Y:S04]  /*0440*/  LDS R15, [R14+0x4] ;  /* 0x000004000e0f7984 */ /* 0x000e280000000800 */
[----:B------:R-:W1:Y:S04]  /*0450*/  LDS R21, [R14+0xc] ;  /* 0x00000c000e157984 */ /* 0x000e680000000800 */
[----:B------:R-:W2:Y:S04]  /*0460*/  LDS R13, [R14] ;  /* 0x000000000e0d7984 */ /* 0x000ea80000000800 */
[----:B------:R-:W3:Y:S04]  /*0470*/  LDS R19, [R14+0x8] ;  /* 0x000008000e137984 */ /* 0x000ee80000000800 */
[----:B------:R-:W5:Y:S01]  /*0480*/  LDS R17, [R14+0x10] ;  /* 0x000010000e117984 */ /* 0x000f620000000800 */
[-C--:B0-----:R-:W-:Y:S01]  /*0490*/  FMUL R12, R15, R8.reuse ;  /* 0x000000080f0c7220 */ /* 0x081fe20000400000 */
[----:B-1----:R-:W-:-:S03]  /*04a0*/  FMUL R8, R21, R8 ;  /* 0x0000000815087220 */ /* 0x002fc60000400000 */
[-C--:B--2---:R-:W-:Y:S01]  /*04b0*/  FFMA R12, R13, R10.reuse, R12 ;  /* 0x0000000a0d0c7223 */ /* 0x084fe2000000000c */
[C---:B------:R-:W-:Y:S01]  /*04c0*/  IMAD R13, R9.reuse, UR7, RZ ;  /* 0x00000007090d7c24 */ /* 0x040fe2000f8e02ff */
[----:B------:R-:W-:Y:S01]  /*04d0*/  IADD3 R9, PT, PT, R9, UR6, RZ ;  /* 0x0000000609097c10 */ /* 0x000fe2000fffe0ff */
[----:B---3--:R-:W-:Y:S01]  /*04e0*/  FFMA R8, R19, R10, R8 ;  /* 0x0000000a13087223 */ /* 0x008fe20000000008 */
[----:B-----5:R-:W-:-:S03]  /*04f0*/  FADD R10, R12, R17 ;  /* 0x000000110c0a7221 */ /* 0x020fc60000000000 */
[----:B------:R-:W-:Y:S01]  /*0500*/  FADD R8, R17, R8 ;  /* 0x0000000811087221 */ /* 0x000fe20000000000 */
[----:B----4-:R-:W-:Y:S01]  /*0510*/  IMAD.WIDE.U32 R12, R13, 0x4, R4 ;  /* 0x000000040d0c7825 */ /* 0x010fe200078e0004 */
        /* <DEDUP_REMOVED lines=9> */
.L_x_15:
        /* <DEDUP_REMOVED lines=13> */
.L_x_30:


//--------------------- .text.compute_rev         --------------------------
	.section	.text.compute_rev,"ax",@progbits
	.align	128
        .global         compute_rev
        .type           compute_rev,@function
        .size           compute_rev,(.L_x_31 - compute_rev)
        .other          compute_rev,@"STO_CUDA_ENTRY STV_DEFAULT"
compute_rev:
.text.compute_rev:
[----:B------:R-:W-:Y:S01]  /*0000*/  LDC R1, c[0x0][0x37c] ;  /* 0x0000df00ff017b82 */ /* 0x000fe20000000800 */
[----:B------:R-:W0:Y:S01]  /*0010*/  S2R R0, SR_CTAID.X ;  /* 0x0000000000007919 */ /* 0x000e220000002500 */
[----:B------:R-:W1:Y:S01]  /*0020*/  LDCU UR16, c[0x0][0x380] ;  /* 0x00007000ff1077ac */ /* 0x000e620008000800 */
[----:B------:R-:W0:Y:S01]  /*0030*/  S2R R3, SR_TID.X ;  /* 0x0000000000037919 */ /* 0x000e220000002100 */
[----:B------:R-:W0:Y:S01]  /*0040*/  LDCU UR13, c[0x0][0x360] ;  /* 0x00006c00ff0d77ac */ /* 0x000e220008000800 */
[----:B------:R-:W2:Y:S01]  /*0050*/  LDCU.64 UR14, c[0x0][0x358] ;  /* 0x00006b00ff0e77ac */ /* 0x000ea20008000a00 */
[----:B-1----:R-:W-:Y:S01]  /*0060*/  UISETP.GE.AND UP0, UPT, UR16, 0x1, UPT ;  /* 0x000000011000788c */ /* 0x002fe2000bf06270 */
[----:B0-----:R-:W-:-:S08]  /*0070*/  IMAD R0, R0, UR13, R3 ;  /* 0x0000000d00007c24 */ /* 0x001fd0000f8e0203 */
[----:B--2---:R-:W-:Y:S05]  /*0080*/  BRA.U !UP0, `(.L_x_16) ;  /* 0x0000000908387547 */ /* 0x004fea000b800000 */
[----:B------:R-:W0:Y:S01]  /*0090*/  LDC R9, c[0x0][0x38c] ;  /* 0x0000e300ff097b82 */ /* 0x000e220000000800 */
[----:B------:R-:W1:Y:S01]  /*00a0*/  LDCU UR4, c[0x0][0x388] ;  /* 0x00007100ff0477ac */ /* 0x000e620008000800 */
[----:B------:R-:W-:Y:S01]  /*00b0*/  HFMA2 R24, -RZ, RZ, 0, 0 ;  /* 0x00000000ff187431 */ /* 0x000fe200000001ff */
[----:B------:R-:W-:Y:S02]  /*00c0*/  UISETP.GE.U32.AND UP1, UPT, UR16, 0x4, UPT ;  /* 0x000000041000788c */ /* 0x000fe4000bf26070 */
[----:B------:R-:W-:Y:S01]  /*00d0*/  ULOP3.LUT UR8, UR16, 0x3, URZ, 0xc0, !UPT ;  /* 0x0000000310087892 */ /* 0x000fe2000f8ec0ff */
[----:B-1----:R-:W-:-:S06]  /*00e0*/  MOV R8, UR4 ;  /* 0x0000000400087c02 */ /* 0x002fcc0008000f00 */
[----:B------:R-:W-:Y:S05]  /*00f0*/  BRA.U !UP1, `(.L_x_17) ;  /* 0x00000005093c7547 */ /* 0x000fea000b800000 */
[----:B------:R-:W1:Y:S01]  /*0100*/  LDC.64 R4, c[0x0][0x388] ;  /* 0x0000e200ff047b82 */ /* 0x000e620000000a00 */
[----:B------:R-:W-:Y:S02]  /*0110*/  UIMAD UR9, UR16, 0x3, URZ ;  /* 0x00000003100978a4 */ /* 0x000fe4000f8e02ff */
[----:B------:R-:W-:Y:S02]  /*0120*/  USHF.L.U32 UR11, UR16, 0x1, URZ ;  /* 0x00000001100b7899 */ /* 0x000fe400080006ff */
[----:B------:R-:W-:Y:S01]  /*0130*/  ULOP3.LUT UR12, UR16, 0x7ffffffc, URZ, 0xc0, !UPT ;  /* 0x7ffffffc100c7892 */ /* 0x000fe2000f8ec0ff */
[----:B------:R-:W-:Y:S02]  /*0140*/  UMOV UR6, 0x400 ;  /* 0x0000040000067882 */ /* 0x000fe40000000000 */
[----:B------:R-:W2:Y:S01]  /*0150*/  S2UR UR7, SR_CgaCtaId ;  /* 0x00000000000779c3 */ /* 0x000ea20000008800 */
[----:B------:R-:W-:Y:S01]  /*0160*/  USHF.L.U32 UR10, UR16, 0x2, URZ ;  /* 0x00000002100a7899 */ /* 0x000fe200080006ff */
[----:B------:R-:W-:Y:S01]  /*0170*/  MOV R27, UR9 ;  /* 0x00000009001b7c02 */ /* 0x000fe20008000f00 */
[----:B------:R-:W-:Y:S01]  /*0180*/  IMAD.U32 R25, RZ, RZ, UR11 ;  /* 0x0000000bff197e24 */ /* 0x000fe2000f8e00ff */
[----:B------:R-:W-:Y:S01]  /*0190*/  MOV R24, UR12 ;  /* 0x0000000c00187c02 */ /* 0x000fe20008000f00 */
[----:B------:R-:W-:Y:S01]  /*01a0*/  UMOV UR4, 0x70 ;  /* 0x0000007000047882 */ /* 0x000fe20000000000 */
[----:B------:R-:W-:-:S02]  /*01b0*/  UMOV UR5, 0x0 ;  /* 0x0000000000057882 */ /* 0x000fc40000000000 */
[----:B------:R-:W3:Y:S01]  /*01c0*/  LDC R29, c[0x0][0x380] ;  /* 0x0000e000ff1d7b82 */ /* 0x000ee20000000800 */
[----:B------:R-:W-:Y:S01]  /*01d0*/  UIMAD.WIDE.U32 UR4, UR10, 0x4, UR4 ;  /* 0x000000040a0478a5 */ /* 0x000fe2000f8e0004 */
[C---:B-1----:R-:W-:Y:S02]  /*01e0*/  IADD3 R2, P0, PT, R4.reuse, 0x84, RZ ;  /* 0x0000008404027810 */ /* 0x042fe40007f1e0ff */
[----:B------:R-:W-:-:S03]  /*01f0*/  IADD3 R4, P1, PT, R4, 0x18, RZ ;  /* 0x0000001804047810 */ /* 0x000fc60007f3e0ff */
[----:B------:R-:W-:Y:S01]  /*0200*/  IMAD.X R3, RZ, RZ, R5, P0 ;  /* 0x000000ffff037224 */ /* 0x000fe200000e0605 */
[----:B------:R-:W-:Y:S01]  /*0210*/  IADD3.X R5, PT, PT, RZ, R5, RZ, P1, !PT ;  /* 0x00000005ff057210 */ /* 0x000fe20000ffe4ff */
[----:B--2---:R-:W-:Y:S02]  /*0220*/  ULEA UR6, UR7, UR6, 0x18 ;  /* 0x0000000607067291 */ /* 0x004fe4000f8ec0ff */
[----:B------:R-:W-:Y:S02]  /*0230*/  UIADD3 UR7, UPT, UPT, -UR12, URZ, URZ ;  /* 0x000000ff0c077290 */ /* 0x000fe4000fffe1ff */
[----:B------:R-:W-:-:S12]  /*0240*/  UIADD3 UR6, UPT, UPT, UR6, 0x38, URZ ;  /* 0x0000003806067890 */ /* 0x000fd8000fffe0ff */
.L_x_18:
[--C-:B-1-3--:R-:W-:Y:S01]  /*0250*/  IMAD.WIDE.U32 R10, R29, 0x4, R2.reuse ;  /* 0x000000041d0a7825 */ /* 0x10afe200078e0002 */
[----:B------:R-:W2:Y:S04]  /*0260*/  LDG.E R6, desc[UR14][R4.64+0x18] ;  /* 0x0000180e04067981 */ /* 0x000ea8000c1e1900 */
[----:B------:R-:W2:Y:S04]  /*0270*/  LDG.E R7, desc[UR14][R10.64+-0x68] ;  /* 0xffff980e0a077981 */ /* 0x000ea8000c1e1900 */
[----:B------:R-:W3:Y:S04]  /*0280*/  LDG.E R12, desc[UR14][R4.64+-0x18] ;  /* 0xffffe80e040c7981 */ /* 0x000ee8000c1e1900 */
[----:B------:R-:W3:Y:S04]  /*0290*/  LDG.E R13, desc[UR14][R4.64+-0x10] ;  /* 0xfffff00e040d7981 */ /* 0x000ee8000c1e1900 */
[----:B------:R-:W4:Y:S04]  /*02a0*/  LDG.E R16, desc[UR14][R4.64+-0x8] ;  /* 0xfffff80e04107981 */ /* 0x000f28000c1e1900 */
[----:B------:R-:W4:Y:S04]  /*02b0*/  LDG.E R17, desc[UR14][R4.64] ;  /* 0x0000000e04117981 */ /* 0x000f28000c1e1900 */
[----:B------:R-:W5:Y:S04]  /*02c0*/  LDG.E R14, desc[UR14][R10.64+-0x60] ;  /* 0xffffa00e0a0e7981 */ /* 0x000f68000c1e1900 */
[----:B------:R-:W5:Y:S04]  /*02d0*/  LDG.E R15, desc[UR14][R10.64+-0x58] ;  /* 0xffffa80e0a0f7981 */ /* 0x000f68000c1e1900 */
[----:B------:R-:W5:Y:S04]  /*02e0*/  LDG.E R18, desc[UR14][R10.64+-0x50] ;  /* 0xffffb00e0a127981 */ /* 0x000f68000c1e1900 */
[----:B------:R-:W5:Y:S04]  /*02f0*/  LDG.E R19, desc[UR14][R10.64+-0x48] ;  /* 0xffffb80e0a137981 */ /* 0x000f68000c1e1900 */
[----:B------:R-:W5:Y:S04]  /*0300*/  LDG.E R20, desc[UR14][R10.64+-0x40] ;  /* 0xffffc00e0a147981 */ /* 0x000f68000c1e1900 */
[----:B------:R-:W5:Y:S01]  /*0310*/  LDG.E R21, desc[UR14][R10.64+-0x38] ;  /* 0xffffc80e0a157981 */ /* 0x000f62000c1e1900 */
[----:B------:R-:W-:-:S05]  /*0320*/  IMAD.WIDE.U32 R22, R25, 0x4, R2 ;  /* 0x0000000419167825 */ /* 0x000fca00078e0002 */
[----:B------:R-:W5:Y:S04]  /*0330*/  LDG.E R8, desc[UR14][R22.64+-0x4c] ;  /* 0xffffb40e16087981 */ /* 0x000f68000c1e1900 */
[----:B0-----:R-:W5:Y:S04]  /*0340*/  LDG.E R9, desc[UR14][R22.64+-0x44] ;  /* 0xffffbc0e16097981 */ /* 0x001f68000c1e1900 */
[----:B------:R-:W5:Y:S04]  /*0350*/  LDG.E R10, desc[UR14][R22.64+-0x3c] ;  /* 0xffffc40e160a7981 */ /* 0x000f68000c1e1900 */
[----:B------:R-:W5:Y:S04]  /*0360*/  LDG.E R11, desc[UR14][R22.64+-0x34] ;  /* 0xffffcc0e160b7981 */ /* 0x000f68000c1e1900 */
[----:B--2---:R0:W-:Y:S02]  /*0370*/  STS.64 [UR6+-0x20], R6 ;  /* 0xffffe006ff007988 */ /* 0x0041e40008000a06 */
[----:B0-----:R-:W-:-:S02]  /*0380*/  IMAD.WIDE.U32 R6, R27, 0x4, R2 ;  /* 0x000000041b067825 */ /* 0x001fc400078e0002 */
[----:B---3--:R0:W-:Y:S04]  /*0390*/  STS.64 [UR6+-0x38], R12 ;  /* 0xffffc80cff007988 */ /* 0x0081e80008000a06 */
[----:B----4-:R1:W-:Y:S04]  /*03a0*/  STS.64 [UR6+-0x30], R16 ;  /* 0xffffd010ff007988 */ /* 0x0103e80008000a06 */
[----:B0-----:R-:W2:Y:S04]  /*03b0*/  LDG.E R12, desc[UR14][R22.64+-0x2c] ;  /* 0xffffd40e160c7981 */ /* 0x001ea8000c1e1900 */
[----:B-----5:R0:W-:Y:S04]  /*03c0*/  STS.64 [UR6+-0x18], R14 ;  /* 0xffffe80eff007988 */ /* 0x0201e80008000a06 */
[----:B------:R-:W2:Y:S04]  /*03d0*/  LDG.E R13, desc[UR14][R22.64+-0x24] ;  /* 0xffffdc0e160d7981 */ /* 0x000ea8000c1e1900 */
[----:B------:R3:W-:Y:S04]  /*03e0*/  STS.64 [UR6+-0x10], R18 ;  /* 0xfffff012ff007988 */ /* 0x0007e80008000a06 */
[----:B-1----:R-:W4:Y:S04]  /*03f0*/  LDG.E R16, desc[UR14][R22.64+-0x1c] ;  /* 0xffffe40e16107981 */ /* 0x002f28000c1e1900 */
[----:B------:R1:W-:Y:S04]  /*0400*/  STS.64 [UR6+-0x8], R20 ;  /* 0xfffff814ff007988 */ /* 0x0003e80008000a06 */
[----:B0-----:R-:W5:Y:S04]  /*0410*/  LDG.E R14, desc[UR14][R4.64+0x8] ;  /* 0x0000080e040e7981 */ /* 0x001f68000c1e1900 */
[----:B------:R0:W5:Y:S04]  /*0420*/  LDG.E R15, desc[UR14][R4.64+0x10] ;  /* 0x0000100e040f7981 */ /* 0x000168000c1e1900 */
[----:B------:R-:W4:Y:S04]  /*0430*/  LDG.E R17, desc[UR14][R6.64+-0x30] ;  /* 0xffffd00e06117981 */ /* 0x000f28000c1e1900 */
[----:B---3--:R-:W3:Y:S04]  /*0440*/  LDG.E R18, desc[UR14][R6.64+-0x28] ;  /* 0xffffd80e06127981 */ /* 0x008ee8000c1e1900 */
[----:B------:R-:W3:Y:S04]  /*0450*/  LDG.E R19, desc[UR14][R6.64+-0x20] ;  /* 0xffffe00e06137981 */ /* 0x000ee8000c1e1900 */
[----:B-1----:R-:W3:Y:S04]  /*0460*/  LDG.E R20, desc[UR14][R6.64+-0x18] ;  /* 0xffffe80e06147981 */ /* 0x002ee8000c1e1900 */
[----:B------:R-:W3:Y:S04]  /*0470*/  LDG.E R21, desc[UR14][R6.64+-0x10] ;  /* 0xfffff00e06157981 */ /* 0x000ee8000c1e1900 */
[----:B------:R-:W3:Y:S04]  /*0480*/  LDG.E R22, desc[UR14][R6.64+-0x8] ;  /* 0xfffff80e06167981 */ /* 0x000ee8000c1e1900 */
[----:B------:R-:W3:Y:S01]  /*0490*/  LDG.E R23, desc[UR14][R6.64] ;  /* 0x0000000e06177981 */ /* 0x000ee2000c1e1900 */
[----:B------:R-:W-:-:S04]  /*04a0*/  UIADD3 UR7, UPT, UPT, UR7, 0x4, URZ ;  /* 0x0000000407077890 */ /* 0x000fc8000fffe0ff */
[----:B------:R-:W-:Y:S01]  /*04b0*/  UISETP.NE.AND UP1, UPT, UR7, URZ, UPT ;  /* 0x000000ff0700728c */ /* 0x000fe2000bf25270 */
[----:B------:R-:W-:Y:S02]  /*04c0*/  IADD3 R2, P0, PT, R2, 0x70, RZ ;  /* 0x0000007002027810 */ /* 0x000fe40007f1e0ff */
[----:B0-----:R-:W-:Y:S01]  /*04d0*/  IADD3 R4, P1, PT, R4, UR4, RZ ;  /* 0x0000000404047c10 */ /* 0x001fe2000ff3e0ff */
[----:B------:R-:W-:Y:S01]  /*04e0*/  VIADD R29, R29, UR10 ;  /* 0x0000000a1d1d7c36 */ /* 0x000fe20008000000 */
[----:B------:R-:W-:Y:S02]  /*04f0*/  IADD3.X R3, PT, PT, RZ, R3, RZ, P0, !PT ;  /* 0x00000003ff037210 */ /* 0x000fe400007fe4ff */
[----:B------:R-:W-:Y:S02]  /*0500*/  IADD3.X R5, PT, PT, R5, UR5, RZ, P1, !PT ;  /* 0x0000000505057c10 */ /* 0x000fe40008ffe4ff */
[----:B------:R-:W-:Y:S02]  /*0510*/  IADD3 R25, PT, PT, R25, UR10, RZ ;  /* 0x0000000a19197c10 */ /* 0x000fe4000fffe0ff */
[----:B------:R-:W-:Y:S01]  /*0520*/  IADD3 R27, PT, PT, R27, UR10, RZ ;  /* 0x0000000a1b1b7c10 */ /* 0x000fe2000fffe0ff */
[----:B------:R1:W-:Y:S04]  /*0530*/  STS.64 [UR6], R8 ;  /* 0x00000008ff007988 */ /* 0x0003e80008000a06 */
[----:B------:R1:W-:Y:S04]  /*0540*/  STS.64 [UR6+0x8], R10 ;  /* 0x0000080aff007988 */ /* 0x0003e80008000a06 */
[----:B--2---:R1:W-:Y:S04]  /*0550*/  STS.64 [UR6+0x10], R12 ;  /* 0x0000100cff007988 */ /* 0x0043e80008000a06 */
[----:B-----5:R1:W-:Y:S04]  /*0560*/  STS.64 [UR6+-0x28], R14 ;  /* 0xffffd80eff007988 */ /* 0x0203e80008000a06 */
[----:B----4-:R1:W-:Y:S04]  /*0570*/  STS.64 [UR6+0x18], R16 ;  /* 0x00001810ff007988 */ /* 0x0103e80008000a06 */
[----:B---3--:R1:W-:Y:S04]  /*0580*/  STS.64 [UR6+0x20], R18 ;  /* 0x00002012ff007988 */ /* 0x0083e80008000a06 */
[----:B------:R1:W-:Y:S04]  /*0590*/  STS.64 [UR6+0x28], R20 ;  /* 0x00002814ff007988 */ /* 0x0003e80008000a06 */
[----:B------:R1:W-:Y:S01]  /*05a0*/  STS.64 [UR6+0x30], R22 ;  /* 0x00003016ff007988 */ /* 0x0003e20008000a06 */
[----:B------:R-:W-:Y:S01]  /*05b0*/  UIADD3 UR6, UPT, UPT, UR6, 0x70, URZ ;  /* 0x0000007006067890 */ /* 0x000fe2000fffe0ff */
[----:B------:R-:W-:Y:S11]  /*05c0*/  BRA.U UP1, `(.L_x_18) ;  /* 0xfffffffd01207547 */ /* 0x000ff6000b83ffff */
[----:B-1----:R-:W-:-:S04]  /*05d0*/  IADD3 R8, P0, PT, R2, -0x84, RZ ;  /* 0xffffff7c02087810 */ /* 0x002fc80007f1e0ff */
[----:B------:R-:W-:-:S09]  /*05e0*/  IADD3.X R9, PT, PT, R3, -0x1, RZ, P0, !PT ;  /* 0xffffffff03097810 */ /* 0x000fd200007fe4ff */
.L_x_17:
[----:B------:R-:W-:-:S09]  /*05f0*/  UISETP.NE.AND UP1, UPT, UR8, URZ, UPT ;  /* 0x000000ff0800728c */ /* 0x000fd2000bf25270 */
[----:B------:R-:W-:Y:S05]  /*0600*/  BRA.U !UP1, `(.L_x_16) ;  /* 0x0000000109d87547 */ /* 0x000fea000b800000 */
[----:B------:R-:W-:Y:S02]  /*0610*/  UISETP.NE.AND UP1, UPT, UR8, 0x1, UPT ;  /* 0x000000010800788c */ /* 0x000fe4000bf25270 */
[----:B------:R-:W-:-:S04]  /*0620*/  ULOP3.LUT UR4, UR16, 0x1, URZ, 0xc0, !UPT ;  /* 0x0000000110047892 */ /* 0x000fc8000f8ec0ff */
[----:B------:R-:W-:-:S03]  /*0630*/  UISETP.NE.U32.AND UP2, UPT, UR4, 0x1, UPT ;  /* 0x000000010400788c */ /* 0x000fc6000bf45070 */
[----:B------:R-:W-:Y:S08]  /*0640*/  BRA.U !UP1, `(.L_x_19) ;  /* 0x0000000109807547 */ /* 0x000ff0000b800000 */
[----:B------:R-:W-:-:S04]  /*0650*/  IMAD R19, R24, UR16, RZ ;  /* 0x0000001018137c24 */ /* 0x000fc8000f8e02ff */
[C---:B------:R-:W-:Y:S02]  /*0660*/  VIADD R21, R19.reuse, UR16 ;  /* 0x0000001013157c36 */ /* 0x040fe40008000000 */
[----:B0-----:R-:W-:-:S04]  /*0670*/  IMAD.WIDE.U32 R18, R19, 0x4, R8 ;  /* 0x0000000413127825 */ /* 0x001fc800078e0008 */
[----:B------:R-:W-:Y:S01]  /*0680*/  IMAD.WIDE.U32 R20, R21, 0x4, R8 ;  /* 0x0000000415147825 */ /* 0x000fe200078e0008 */
[----:B------:R-:W2:Y:S04]  /*0690*/  LDG.E R6, desc[UR14][R18.64] ;  /* 0x0000000e12067981 */ /* 0x000ea8000c1e1900 */
[----:B------:R-:W2:Y:S04]  /*06a0*/  LDG.E R7, desc[UR14][R18.64+0x8] ;  /* 0x0000080e12077981 */ /* 0x000ea8000c1e1900 */
[----:B------:R-:W3:Y:S04]  /*06b0*/  LDG.E R4, desc[UR14][R18.64+0x10] ;  /* 0x0000100e12047981 */ /* 0x000ee8000c1e1900 */
[----:B------:R-:W3:Y:S04]  /*06c0*/  LDG.E R5, desc[UR14][R18.64+0x18] ;  /* 0x0000180e12057981 */ /* 0x000ee8000c1e1900 */
[----:B------:R-:W4:Y:S04]  /*06d0*/  LDG.E R2, desc[UR14][R18.64+0x20] ;  /* 0x0000200e12027981 */ /* 0x000f28000c1e1900 */
[----:B------:R-:W4:Y:S04]  /*06e0*/  LDG.E R3, desc[UR14][R18.64+0x28] ;  /* 0x0000280e12037981 */ /* 0x000f28000c1e1900 */
[----:B------:R0:W5:Y:S04]  /*06f0*/  LDG.E R16, desc[UR14][R18.64+0x30] ;  /* 0x0000300e12107981 */ /* 0x000168000c1e1900 */
[----:B------:R-:W5:Y:S04]  /*0700*/  LDG.E R17, desc[UR14][R20.64+0x1c] ;  /* 0x00001c0e14117981 */ /* 0x000f68000c1e1900 */
[----:B------:R-:W5:Y:S04]  /*0710*/  LDG.E R14, desc[UR14][R20.64+0x24] ;  /* 0x0000240e140e7981 */ /* 0x000f68000c1e1900 */
[----:B------:R-:W5:Y:S04]  /*0720*/  LDG.E R15, desc[UR14][R20.64+0x2c] ;  /* 0x00002c0e140f7981 */ /* 0x000f68000c1e1900 */
[----:B------:R-:W5:Y:S04]  /*0730*/  LDG.E R12, desc[UR14][R20.64+0x34] ;  /* 0x0000340e140c7981 */ /* 0x000f68000c1e1900 */
[----:B------:R-:W5:Y:S04]  /*0740*/  LDG.E R13, desc[UR14][R20.64+0x3c] ;  /* 0x00003c0e140d7981 */ /* 0x000f68000c1e1900 */
[----:B------:R-:W5:Y:S04]  /*0750*/  LDG.E R10, desc[UR14][R20.64+0x44] ;  /* 0x0000440e140a7981 */ /* 0x000f68000c1e1900 */
[----:B------:R-:W5:Y:S01]  /*0760*/  LDG.E R11, desc[UR14][R20.64+0x4c] ;  /* 0x00004c0e140b7981 */ /* 0x000f62000c1e1900 */
[----:B------:R-:W-:-:S02]  /*0770*/  MOV R22, 0x400 ;  /* 0x0000040000167802 */ /* 0x000fc40000000f00 */
[----:B------:R-:W-:Y:S01]  /*0780*/  IADD3 R8, P0, PT, R8, 0x38, RZ ;  /* 0x0000003808087810 */ /* 0x000fe20007f1e0ff */
[----:B------:R-:W1:Y:S03]  /*0790*/  S2R R23, SR_CgaCtaId ;  /* 0x0000000000177919 */ /* 0x000e660000008800 */
[----:B------:R-:W-:Y:S02]  /*07a0*/  IADD3.X R9, PT, PT, RZ, R9, RZ, P0, !PT ;  /* 0x00000009ff097210 */ /* 0x000fe400007fe4ff */
[----:B-1----:R-:W-:-:S05]  /*07b0*/  LEA R23, R23, R22, 0x18 ;  /* 0x0000001617177211 */ /* 0x002fca00078ec0ff */
[C---:B0-----:R-:W-:Y:S01]  /*07c0*/  IMAD R18, R24.reuse, 0x1c, R23 ;  /* 0x0000001c18127824 */ /* 0x041fe200078e0217 */
[----:B------:R-:W-:-:S04]  /*07d0*/  IADD3 R24, PT, PT, R24, 0x2, RZ ;  /* 0x0000000218187810 */ /* 0x000fc80007ffe0ff */
[----:B--2---:R1:W-:Y:S04]  /*07e0*/  STS.64 [R18], R6 ;  /* 0x0000000612007388 */ /* 0x0043e80000000a00 */
[----:B---3--:R1:W-:Y:S04]  /*07f0*/  STS.64 [R18+0x8], R4 ;  /* 0x0000080412007388 */ /* 0x0083e80000000a00 */
[----:B----4-:R1:W-:Y:S04]  /*0800*/  STS.64 [R18+0x10], R2 ;  /* 0x0000100212007388 */ /* 0x0103e80000000a00 */
[----:B-----5:R1:W-:Y:S04]  /*0810*/  STS.64 [R18+0x18], R16 ;  /* 0x0000181012007388 */ /* 0x0203e80000000a00 */
[----:B------:R1:W-:Y:S04]  /*0820*/  STS.64 [R18+0x20], R14 ;  /* 0x0000200e12007388 */ /* 0x0003e80000000a00 */
[----:B------:R1:W-:Y:S04]  /*0830*/  STS.64 [R18+0x28], R12 ;  /* 0x0000280c12007388 */ /* 0x0003e80000000a00 */
[----:B------:R1:W-:Y:S02]  /*0840*/  STS.64 [R18+0x30], R10 ;  /* 0x0000300a12007388 */ /* 0x0003e40000000a00 */
.L_x_19:
[----:B------:R-:W-:Y:S05]  /*0850*/  BRA.U UP2, `(.L_x_16) ;  /* 0x0000000102447547 */ /* 0x000fea000b800000 */
[----:B-1----:R-:W-:-:S04]  /*0860*/  IMAD R3, R24, UR16, RZ ;  /* 0x0000001018037c24 */ /* 0x002fc8000f8e02ff */
[----:B0-----:R-:W-:-:S05]  /*0870*/  IMAD.WIDE.U32 R2, R3, 0x4, R8 ;  /* 0x0000000403027825 */ /* 0x001fca00078e0008 */
[----:B------:R-:W2:Y:S04]  /*0880*/  LDG.E R4, desc[UR14][R2.64] ;  /* 0x0000000e02047981 */ /* 0x000ea8000c1e1900 */
[----:B------:R-:W2:Y:S04]  /*0890*/  LDG.E R5, desc[UR14][R2.64+0x8] ;  /* 0x0000080e02057981 */ /* 0x000ea8000c1e1900 */
[----:B------:R-:W3:Y:S04]  /*08a0*/  LDG.E R6, desc[UR14][R2.64+0x10] ;  /* 0x0000100e02067981 */ /* 0x000ee8000c1e1900 */
[----:B------:R-:W3:Y:S04]  /*08b0*/  LDG.E R7, desc[UR14][R2.64+0x18] ;  /* 0x0000180e02077981 */ /* 0x000ee8000c1e1900 */
[----:B------:R-:W4:Y:S04]  /*08c0*/  LDG.E R8, desc[UR14][R2.64+0x20] ;  /* 0x0000200e02087981 */ /* 0x000f28000c1e1900 */
[----:B------:R-:W4:Y:S04]  /*08d0*/  LDG.E R9, desc[UR14][R2.64+0x28] ;  /* 0x0000280e02097981 */ /* 0x000f28000c1e1900 */
[----:B------:R-:W5:Y:S01]  /*08e0*/  LDG.E R11, desc[UR14][R2.64+0x30] ;  /* 0x0000300e020b7981 */ /* 0x000f62000c1e1900 */
[----:B------:R-:W-:Y:S01]  /*08f0*/  MOV R10, 0x400 ;  /* 0x00000400000a7802 */ /* 0x000fe20000000f00 */
[----:B------:R-:W0:Y:S03]  /*0900*/  S2R R13, SR_CgaCtaId ;  /* 0x00000000000d7919 */ /* 0x000e260000008800 */
[----:B0-----:R-:W-:-:S05]  /*0910*/  LEA R13, R13, R10, 0x18 ;  /* 0x0000000a0d0d7211 */ /* 0x001fca00078ec0ff */
[----:B------:R-:W-:-:S05]  /*0920*/  IMAD R24, R24, 0x1c, R13 ;  /* 0x0000001c18187824 */ /* 0x000fca00078e020d */
[----:B--2---:R2:W-:Y:S04]  /*0930*/  STS.64 [R24], R4 ;  /* 0x0000000418007388 */ /* 0x0045e80000000a00 */
[----:B---3--:R2:W-:Y:S04]  /*0940*/  STS.64 [R24+0x8], R6 ;  /* 0x0000080618007388 */ /* 0x0085e80000000a00 */
[----:B----4-:R2:W-:Y:S04]  /*0950*/  STS.64 [R24+0x10], R8 ;  /* 0x0000100818007388 */ /* 0x0105e80000000a00 */
[----:B-----5:R2:W-:Y:S02]  /*0960*/  STS [R24+0x18], R11 ;  /* 0x0000180b18007388 */ /* 0x0205e40000000800 */
.L_x_16:
[----:B-12---:R-:W1:Y:S01]  /*0970*/  I2F.U32.RP R4, UR16 ;  /* 0x0000001000047d06 */ /* 0x006e620008209000 */
[----:B------:R-:W2:Y:S01]  /*0980*/  LDCU UR4, c[0x0][0x384] ;  /* 0x00007080ff0477ac */ /* 0x000ea20008000800 */
[----:B------:R-:W-:Y:S01]  /*0990*/  BAR.SYNC.DEFER_BLOCKING 0x0 ;  /* 0x0000000000007b1d */ /* 0x000fe20000010000 */
[----:B------:R-:W-:-:S05]  /*09a0*/  ISETP.NE.U32.AND P1, PT, RZ, UR16, PT ;  /* 0x00000010ff007c0c */ /* 0x000fca000bf25070 */
[----:B-1----:R-:W1:Y:S01]  /*09b0*/  MUFU.RCP R4, R4 ;  /* 0x0000000400047308 */ /* 0x002e620000001000 */
[----:B--2---:R-:W-:Y:S01]  /*09c0*/  ISETP.GE.U32.AND P2, PT, R0, UR4, PT ;  /* 0x0000000400007c0c */ /* 0x004fe2000bf46070 */
[----:B-1----:R-:W-:Y:S01]  /*09d0*/  VIADD R2, R4, 0xffffffe ;  /* 0x0ffffffe04027836 */ /* 0x002fe20000000000 */
[----:B------:R-:W-:-:S05]  /*09e0*/  MOV R4, 0x400 ;  /* 0x0000040000047802 */ /* 0x000fca0000000f00 */
[----:B------:R1:W2:Y:S02]  /*09f0*/  F2I.FTZ.U32.TRUNC.NTZ R3, R2 ;  /* 0x0000000200037305 */ /* 0x0002a4000021f000 */
[----:B-1----:R-:W-:Y:S02]  /*0a00*/  MOV R2, RZ ;  /* 0x000000ff00027202 */ /* 0x002fe40000000f00 */
[----:B--2---:R-:W-:-:S05]  /*0a10*/  IADD3 R5, PT, PT, RZ, -R3, RZ ;  /* 0x80000003ff057210 */ /* 0x004fca0007ffe0ff */
[----:B------:R-:W-:-:S04]  /*0a20*/  IMAD R5, R5, UR16, RZ ;  /* 0x0000001005057c24 */ /* 0x000fc8000f8e02ff */
[----:B------:R-:W-:-:S06]  /*0a30*/  IMAD.HI.U32 R3, R3, R5, R2 ;  /* 0x0000000503037227 */ /* 0x000fcc00078e0002 */
[----:B------:R-:W-:-:S04]  /*0a40*/  IMAD.HI.U32 R3, R3, R0, RZ ;  /* 0x0000000003037227 */ /* 0x000fc800078e00ff */
[----:B------:R-:W-:-:S04]  /*0a50*/  IMAD.MOV R3, RZ, RZ, -R3 ;  /* 0x000000ffff037224 */ /* 0x000fc800078e0a03 */
[----:B------:R-:W-:Y:S02]  /*0a60*/  IMAD R5, R3, UR16, R0 ;  /* 0x0000001003057c24 */ /* 0x000fe4000f8e0200 */
[----:B------:R-:W1:Y:S03]  /*0a70*/  S2R R3, SR_CgaCtaId ;  /* 0x0000000000037919 */ /* 0x000e660000008800 */
[----:B------:R-:W-:-:S13]  /*0a80*/  ISETP.GE.U32.AND P0, PT, R5, UR16, PT ;  /* 0x0000001005007c0c */ /* 0x000fda000bf06070 */
[----:B------:R-:W-:-:S04]  /*0a90*/  @P0 IADD3 R5, PT, PT, R5, -UR16, RZ ;  /* 0x8000001005050c10 */ /* 0x000fc8000fffe0ff */
[----:B------:R-:W-:Y:S02]  /*0aa0*/  ISETP.GE.U32.AND P0, PT, R5, UR16, PT ;  /* 0x0000001005007c0c */ /* 0x000fe4000bf06070 */
[----:B-1----:R-:W-:-:S11]  /*0ab0*/  LEA R4, R3, R4, 0x18 ;  /* 0x0000000403047211 */ /* 0x002fd600078ec0ff */
[----:B------:R-:W-:Y:S02]  /*0ac0*/  @P0 IADD3 R5, PT, PT, R5, -UR16, RZ ;  /* 0x8000001005050c10 */ /* 0x000fe4000fffe0ff */
[----:B------:R-:W-:Y:S01]  /*0ad0*/  @!P1 LOP3.LUT R5, RZ, UR16, RZ, 0x33, !PT ;  /* 0x00000010ff059c12 */ /* 0x000fe2000f8e33ff */
[----:B------:R-:W-:Y:S06]  /*0ae0*/  @P2 EXIT ;  /* 0x000000000000294d */ /* 0x000fec0003800000 */
[----:B------:R-:W-:-:S05]  /*0af0*/  IMAD R10, R5, 0x1c, R4 ;  /* 0x0000001c050a7824 */ /* 0x000fca00078e0204 */
[----:B------:R1:W2:Y:S04]  /*0b00*/  LDS R2, [R10+0x10] ;  /* 0x000010000a027984 */ /* 0x0002a80000000800 */
[----:B------:R1:W3:Y:S01]  /*0b10*/  LDS R3, [R10+0x14] ;  /* 0x000014000a037984 */ /* 0x0002e20000000800 */
[----:B------:R-:W-:Y:S05]  /*0b20*/  BRA.U !UP0, `(.L_x_20) ;  /* 0x0000000108a47547 */ /* 0x000fea000b800000 */
[----:B------:R-:W4:Y:S02]  /*0b30*/  LDCU UR4, c[0x0][0x380] ;  /* 0x00007000ff0477ac */ /* 0x000f240008000800 */
.L_x_24:
[----:B0-----:R-:W0:Y:S02]  /*0b40*/  LDC.64 R6, c[0x0][0x390] ;  /* 0x0000e400ff067b82 */ /* 0x001e240000000a00 */
[----:B0-----:R-:W-:-:S05]  /*0b50*/  IMAD.WIDE.U32 R6, R0, 0x4, R6 ;  /* 0x0000000400067825 */ /* 0x001fca00078e0006 */
[----:B-1----:R0:W5:Y:S01]  /*0b60*/  LDG.E R10, desc[UR14][R6.64] ;  /* 0x0000000e060a7981 */ /* 0x002162000c1e1900 */
[----:B------:R-:W-:Y:S02]  /*0b70*/  IMAD.MOV.U32 R8, RZ, RZ, R5 ;  /* 0x000000ffff087224 */ /* 0x000fe400078e0005 */
[----:B------:R-:W-:Y:S01]  /*0b80*/  HFMA2 R5, -RZ, RZ, 0, 0 ;  /* 0x00000000ff057431 */ /* 0x000fe200000001ff */
[----:B------:R-:W-:Y:S01]  /*0b90*/  BSSY.RECONVERGENT B0, `(.L_x_21) ;  /* 0x000000d000007945 */ /* 0x000fe20003800200 */
[----:B------:R-:W-:-:S07]  /*0ba0*/  MOV R9, RZ ;  /* 0x000000ff00097202 */ /* 0x000fce0000000f00 */
.L_x_23:
[----:B0-----:R-:W-:-:S06]  /*0bb0*/  IMAD R6, R9, 0x1c, R4 ;  /* 0x0000001c09067824 */ /* 0x001fcc00078e0204 */
[----:B------:R-:W0:Y:S02]  /*0bc0*/  LDS R6, [R6+0x18] ;  /* 0x0000180006067984 */ /* 0x000e240000000800 */
[----:B0-----:R-:W-:Y:S01]  /*0bd0*/  FADD R7, R6, R5 ;  /* 0x0000000506077221 */ /* 0x001fe20000000000 */
[----:B------:R-:W-:-:S04]  /*0be0*/  IMAD.MOV.U32 R5, RZ, RZ, R9 ;  /* 0x000000ffff057224 */ /* 0x000fc800078e0009 */
[----:B-----5:R-:W-:-:S13]  /*0bf0*/  FSETP.GEU.AND P0, PT, R10, R7, PT ;  /* 0x000000070a00720b */ /* 0x020fda0003f0e000 */
[----:B------:R-:W-:Y:S05]  /*0c00*/  @!P0 BRA `(.L_x_22) ;  /* 0x0000000000148947 */ /* 0x000fea0003800000 */
[----:B------:R-:W-:Y:S02]  /*0c10*/  IADD3 R9, PT, PT, R9, 0x1, RZ ;  /* 0x0000000109097810 */ /* 0x000fe40007ffe0ff */
[----:B------:R-:W-:Y:S02]  /*0c20*/  MOV R5, R7 ;  /* 0x0000000700057202 */ /* 0x000fe40000000f00 */
[----:B----4-:R-:W-:-:S13]  /*0c30*/  ISETP.NE.AND P0, PT, R9, UR4, PT ;  /* 0x0000000409007c0c */ /* 0x010fda000bf05270 */
[----:B------:R-:W-:Y:S05]  /*0c40*/  @P0 BRA `(.L_x_23) ;  /* 0xfffffffc00d80947 */ /* 0x000fea000383ffff */
[----:B------:R-:W-:-:S07]  /*0c50*/  IMAD.MOV.U32 R5, RZ, RZ, R8 ;  /* 0x000000ffff057224 */ /* 0x000fce00078e0008 */
.L_x_22:
[----:B----4-:R-:W-:Y:S05]  /*0c60*/  BSYNC.RECONVERGENT B0 ;  /* 0x0000000000007941 */ /* 0x010fea0003800200 */
.L_x_21:
[----:B------:R-:W-:Y:S01]  /*0c70*/  IMAD R8, R5, 0x1c, R4 ;  /* 0x0000001c05087824 */ /* 0x000fe200078e0204 */
[----:B------:R-:W0:Y:S01]  /*0c80*/  LDC.64 R6, c[0x0][0x398] ;  /* 0x0000e600ff067b82 */ /* 0x000e220000000a00 */
[----:B------:R-:W1:Y:S03]  /*0c90*/  LDCU UR5, c[0x0][0x384] ;  /* 0x00007080ff0577ac */ /* 0x000e660008000800 */
[----:B------:R-:W3:Y:S04]  /*0ca0*/  LDS R10, [R8+0x4] ;  /* 0x00000400080a7984 */ /* 0x000ee80000000800 */
[----:B------:R-:W4:Y:S04]  /*0cb0*/  LDS R14, [R8+0xc] ;  /* 0x00000c00080e7984 */ /* 0x000f280000000800 */
[----:B------:R-:W2:Y:S04]  /*0cc0*/  LDS R9, [R8] ;  /* 0x0000000008097984 */ /* 0x000ea80000000800 */
[----:B------:R-:W5:Y:S04]  /*0cd0*/  LDS R13, [R8+0x8] ;  /* 0x00000800080d7984 */ /* 0x000f680000000800 */
[----:B------:R-:W5:Y:S01]  /*0ce0*/  LDS R12, [R8+0x10] ;  /* 0x00001000080c7984 */ /* 0x000f620000000800 */
[C---:B0-----:R-:W-:Y:S01]  /*0cf0*/  IMAD.WIDE.U32 R6, R0.reuse, 0x4, R6 ;  /* 0x0000000400067825 */ /* 0x041fe200078e0006 */
[----:B------:R-:W-:-:S04]  /*0d00*/  IADD3 R0, PT, PT, R0, UR13, RZ ;  /* 0x0000000d00007c10 */ /* 0x000fc8000fffe0ff */
[----:B-1----:R-:W-:Y:S01]  /*0d10*/  ISETP.GE.U32.AND P0, PT, R0, UR5, PT ;  /* 0x0000000500007c0c */ /* 0x002fe2000bf06070 */
[C---:B---3--:R-:W-:Y:S01]  /*0d20*/  FMUL R11, R3.reuse, R10 ;  /* 0x0000000a030b7220 */ /* 0x048fe20000400000 */
[----:B----4-:R-:W-:-:S03]  /*0d30*/  FMUL R14, R3, R14 ;  /* 0x0000000e030e7220 */ /* 0x010fc60000400000 */
[C---:B--2---:R-:W-:Y:S01]  /*0d40*/  FFMA R9, R2.reuse, R9, R11 ;  /* 0x0000000902097223 */ /* 0x044fe2000000000b */
[----:B-----5:R-:W-:-:S03]  /*0d50*/  FFMA R13, R2, R13, R14 ;  /* 0x0000000d020d7223 */ /* 0x020fc6000000000e */
[----:B------:R-:W-:Y:S01]  /*0d60*/  FADD R9, R9, R12 ;  /* 0x0000000c09097221 */ /* 0x000fe20000000000 */
[----:B------:R-:W-:-:S04]  /*0d70*/  FADD R13, R12, R13 ;  /* 0x0000000d0c0d7221 */ /* 0x000fc80000000000 */
[----:B------:R0:W-:Y:S04]  /*0d80*/  STG.E desc[UR14][R6.64], R9 ;  /* 0x0000000906007986 */ /* 0x0001e8000c10190e */
[----:B------:R0:W-:Y:S01]  /*0d90*/  STG.E desc[UR14][R6.64+0x4], R13 ;  /* 0x0000040d06007986 */ /* 0x0001e2000c10190e */
[----:B------:R-:W-:Y:S05]  /*0da0*/  @!P0 BRA `(.L_x_24) ;  /* 0xfffffffc00648947 */ /* 0x000fea000383ffff */
[----:B------:R-:W-:Y:S05]  /*0db0*/  EXIT ;  /* 0x000000000000794d */ /* 0x000fea0003800000 */
.L_x_20:
[----:B------:R-:W3:Y:S01]  /*0dc0*/  LDS R6, [R10+0x4] ;  /* 0x000004000a067984 */ /* 0x000ee20000000800 */
[----:B------:R-:W4:Y:S03]  /*0dd0*/  LDC.64 R4, c[0x0][0x398] ;  /* 0x0000e600ff047b82 */ /* 0x000f260000000a00 */
[----:B------:R-:W5:Y:S04]  /*0de0*/  LDS R8, [R10+0xc] ;  /* 0x00000c000a087984 */ /* 0x000f680000000800 */
[----:B------:R-:W2:Y:S04]  /*0df0*/  LDS R7, [R10] ;  /* 0x000000000a077984 */ /* 0x000ea80000000800 */
[----:B0-----:R-:W0:Y:S01]  /*0e00*/  LDS R9, [R10+0x8] ;  /* 0x000008000a097984 */ /* 0x001e220000000800 */
[C---:B---3--:R-:W-:Y:S01]  /*0e10*/  FMUL R11, R3.reuse, R6 ;  /* 0x00000006030b7220 */ /* 0x048fe20000400000 */
[----:B-----5:R-:W-:-:S03]  /*0e20*/  FMUL R8, R3, R8 ;  /* 0x0000000803087220 */ /* 0x020fc60000400000 */
[C---:B--2---:R-:W-:Y:S01]  /*0e30*/  FFMA R7, R2.reuse, R7, R11 ;  /* 0x0000000702077223 */ /* 0x044fe2000000000b */
[----:B0-----:R-:W-:-:S03]  /*0e40*/  FFMA R9, R2, R9, R8 ;  /* 0x0000000902097223 */ /* 0x001fc60000000008 */
[C---:B------:R-:W-:Y:S01]  /*0e50*/  FADD R7, R2.reuse, R7 ;  /* 0x0000000702077221 */ /* 0x040fe20000000000 */
[----:B----4-:R-:W-:-:S07]  /*0e60*/  FADD R9, R2, R9 ;  /* 0x0000000902097221 */ /* 0x010fce0000000000 */
.L_x_25:
[C---:B0-----:R-:W-:Y:S01]  /*0e70*/  IMAD.WIDE.U32 R2, R0.reuse, 0x4, R4 ;  /* 0x0000000400027825 */ /* 0x041fe200078e0004 */
[----:B------:R-:W-:-:S04]  /*0e80*/  IADD3 R0, PT, PT, R0, UR13, RZ ;  /* 0x0000000d00007c10 */ /* 0x000fc8000fffe0ff */
[----:B------:R0:W-:Y:S01]  /*0e90*/  STG.E desc[UR14][R2.64], R7 ;  /* 0x0000000702007986 */ /* 0x0001e2000c10190e */
[----:B------:R-:W-:-:S03]  /*0ea0*/  ISETP.GE.U32.AND P0, PT, R0, UR4, PT ;  /* 0x0000000400007c0c */ /* 0x000fc6000bf06070 */
[----:B------:R0:W-:Y:S10]  /*0eb0*/  STG.E desc[UR14][R2.64+0x4], R9 ;  /* 0x0000040902007986 */ /* 0x0001f4000c10190e */
[----:B------:R-:W-:Y:S05]  /*0ec0*/  @!P0 BRA `(.L_x_25) ;  /* 0xfffffffc00e88947 */ /* 0x000fea000383ffff */
[----:B------:R-:W-:Y:S05]  /*0ed0*/  EXIT ;  /* 0x000000000000794d */ /* 0x000fea0003800000 */
.L_x_26:
        /* <DEDUP_REMOVED lines=10> */
.L_x_31:


//--------------------- .nv.shared.compute_rev5   --------------------------
	.section	.nv.shared.compute_rev5,"aw",@nobits
	.sectionflags	@""
	.align	4
.nv.shared.compute_rev5:
	.zero		1164


//--------------------- .nv.shared.reserved.0     --------------------------
	.section	.nv.shared.reserved.0,"aw",@nobits
	.weak		__nv_reservedSMEM_offset_0_alias
	.size		__nv_reservedSMEM_offset_0_alias, 0, 64
	.other		__nv_reservedSMEM_offset_0_alias,@"STO_CUDA_RESERVED_SHARED STV_DEFAULT"
__nv_reservedSMEM_offset_0_alias:
	.zero		0
	.zero		64


//--------------------- .nv.shared.compute_rev3   --------------------------
	.section	.nv.shared.compute_rev3,"aw",@nobits
	.sectionflags	@""
	.align	4
.nv.shared.compute_rev3:
	.zero		1108


//--------------------- .nv.shared.compute_rev4   --------------------------
	.section	.nv.shared.compute_rev4,"aw",@nobits
	.sectionflags	@""
	.align	4
.nv.shared.compute_rev4:
	.zero		1136


//--------------------- .nv.shared.compute_rev2   --------------------------
	.section	.nv.shared.compute_rev2,"aw",@nobits
	.sectionflags	@""
	.align	4
.nv.shared.compute_rev2:
	.zero		1080


//--------------------- .nv.shared.compute_rev    --------------------------
	.section	.nv.shared.compute_rev,"aw",@nobits
	.sectionflags	@""
	.align	4
.nv.shared.compute_rev:
	.zero		1164


//--------------------- .nv.constant0.compute_rev5 --------------------------
	.section	.nv.constant0.compute_rev5,"a",@progbits
	.sectionflags	@""
	.align	4
.nv.constant0.compute_rev5:
	.zero		928


//--------------------- .nv.constant0.compute_rev3 --------------------------
	.section	.nv.constant0.compute_rev3,"a",@progbits
	.sectionflags	@""
	.align	4
.nv.constant0.compute_rev3:
	.zero		928


//--------------------- .nv.constant0.compute_rev4 --------------------------
	.section	.nv.constant0.compute_rev4,"a",@progbits
	.sectionflags	@""
	.align	4
.nv.constant0.compute_rev4:
	.zero		928


//--------------------- .nv.constant0.compute_rev2 --------------------------
	.section	.nv.constant0.compute_rev2,"a",@progbits
	.sectionflags	@""
	.align	4
.nv.constant0.compute_rev2:
	.zero		928


//--------------------- .nv.constant0.compute_rev --------------------------
	.section	.nv.constant0.compute_rev,"a",@progbits
	.sectionflags	@""
	.align	4
.nv.constant0.compute_rev:
	.zero		928


//--------------------- SYMBOLS --------------------------

	.type		.nv.reservedSmem.offset0,@object
	.size		.nv.reservedSmem.offset0,0x4
	.type		.nv.reservedSmem.cap,@object
	.size		.nv.reservedSmem.cap,0x4
